//
// Generated by NVIDIA NVVM Compiler
//
// Compiler Build ID: CL-36424714
// Cuda compilation tools, release 13.0, V13.0.88
// Based on NVVM 20.0.0
//

.version 9.0
.target sm_100
.address_size 64

	// .globl	moe_route_sigmoid_f32
.extern .shared .align 16 .b8 smem[];

.visible .entry moe_route_sigmoid_f32(
	.param .u64 .ptr .align 1 moe_route_sigmoid_f32_param_0,
	.param .u64 .ptr .align 1 moe_route_sigmoid_f32_param_1,
	.param .u64 .ptr .align 1 moe_route_sigmoid_f32_param_2,
	.param .u64 .ptr .align 1 moe_route_sigmoid_f32_param_3,
	.param .u32 moe_route_sigmoid_f32_param_4,
	.param .u32 moe_route_sigmoid_f32_param_5,
	.param .u32 moe_route_sigmoid_f32_param_6,
	.param .u32 moe_route_sigmoid_f32_param_7,
	.param .u32 moe_route_sigmoid_f32_param_8,
	.param .f32 moe_route_sigmoid_f32_param_9
)
{
	.local .align 16 .b8 	__local_depot0[528];
	.reg .b64 	%SP;
	.reg .b64 	%SPL;
	.reg .pred 	%p<120>;
	.reg .b32 	%r<435>;
	.reg .b32 	%f<310>;
	.reg .b64 	%rd<185>;

	mov.u64 	%SPL, __local_depot0;
	ld.param.u64 	%rd70, [moe_route_sigmoid_f32_param_0];
	ld.param.u64 	%rd71, [moe_route_sigmoid_f32_param_1];
	ld.param.u64 	%rd72, [moe_route_sigmoid_f32_param_2];
	ld.param.u64 	%rd73, [moe_route_sigmoid_f32_param_3];
	ld.param.u32 	%r144, [moe_route_sigmoid_f32_param_4];
	ld.param.u32 	%r145, [moe_route_sigmoid_f32_param_5];
	ld.param.u32 	%r146, [moe_route_sigmoid_f32_param_6];
	ld.param.u32 	%r147, [moe_route_sigmoid_f32_param_7];
	ld.param.f32 	%f73, [moe_route_sigmoid_f32_param_9];
	cvta.to.global.u64 	%rd1, %rd73;
	cvta.to.global.u64 	%rd2, %rd72;
	add.u64 	%rd3, %SPL, 0;
	add.u64 	%rd4, %SPL, 8;
	add.u64 	%rd5, %SPL, 16;
	add.u64 	%rd6, %SPL, 272;
	mov.u32 	%r1, %tid.x;
	div.s32 	%r2, %r144, %r146;
	shl.b32 	%r149, %r144, 2;
	mov.u32 	%r150, smem;
	add.s32 	%r3, %r150, %r149;
	setp.ge.s32 	%p1, %r1, %r144;
	@%p1 bra 	$L__BB0_2;
	cvta.to.global.u64 	%rd78, %rd70;
	cvta.to.global.u64 	%rd79, %rd71;
	mul.wide.u32 	%rd80, %r1, 4;
	add.s64 	%rd81, %rd78, %rd80;
	ld.global.nc.f32 	%f74, [%rd81];
	fma.rn.f32 	%f75, %f74, 0fBBBB989D, 0f3F000000;
	cvt.sat.f32.f32 	%f76, %f75;
	mov.f32 	%f77, 0f4B400001;
	mov.f32 	%f78, 0f437C0000;
	fma.rm.f32 	%f79, %f76, %f78, %f77;
	add.f32 	%f80, %f79, 0fCB40007F;
	neg.f32 	%f81, %f80;
	fma.rn.f32 	%f82, %f74, 0fBFB8AA3B, %f81;
	fma.rn.f32 	%f83, %f74, 0fB2A57060, %f82;
	mov.b32 	%r151, %f79;
	shl.b32 	%r152, %r151, 23;
	mov.b32 	%f84, %r152;
	ex2.approx.ftz.f32 	%f85, %f83;
	fma.rn.f32 	%f86, %f85, %f84, 0f3F800000;
	rcp.rn.f32 	%f87, %f86;
	shl.b32 	%r153, %r1, 2;
	add.s32 	%r155, %r150, %r153;
	st.shared.f32 	[%r155], %f87;
	add.s64 	%rd82, %rd79, %rd80;
	ld.global.nc.f32 	%f88, [%rd82];
	add.f32 	%f89, %f88, %f87;
	add.s32 	%r156, %r3, %r153;
	st.shared.f32 	[%r156], %f89;
$L__BB0_2:
	add.s32 	%r4, %r3, %r149;
	shl.b32 	%r158, %r146, 2;
	add.s32 	%r5, %r4, %r158;
	bar.sync 	0;
	setp.ne.s32 	%p2, %r1, 0;
	@%p2 bra 	$L__BB0_94;
	setp.lt.s32 	%p3, %r146, 1;
	@%p3 bra 	$L__BB0_55;
	setp.lt.s32 	%p4, %r2, 1;
	@%p4 bra 	$L__BB0_42;
	and.b32  	%r6, %r2, 3;
	mov.b32 	%r383, 0;
$L__BB0_6:
	setp.lt.u32 	%p13, %r2, 4;
	mul.lo.s32 	%r8, %r383, %r2;
	mov.f32 	%f285, 0fFE967699;
	st.local.v2.f32 	[%rd3], {%f285, %f285};
	mov.b32 	%r385, 0;
	st.local.v2.u32 	[%rd4], {%r385, %r385};
	@%p13 bra 	$L__BB0_26;
	mov.b32 	%r384, 0;
$L__BB0_8:
	add.s32 	%r185, %r384, %r8;
	shl.b32 	%r186, %r185, 2;
	add.s32 	%r10, %r3, %r186;
	ld.shared.f32 	%f1, [%r10];
	ld.local.f32 	%f280, [%rd3+4];
	setp.gt.f32 	%p14, %f1, %f280;
	@%p14 bra 	$L__BB0_9;
	bra.uni 	$L__BB0_12;
$L__BB0_9:
	ld.local.f32 	%f16, [%rd3];
	setp.gt.f32 	%p15, %f1, %f16;
	mov.b64 	%rd160, 1;
	@%p15 bra 	$L__BB0_10;
	bra.uni 	$L__BB0_11;
$L__BB0_10:
	st.local.f32 	[%rd3+4], %f16;
	ld.local.u32 	%r187, [%rd4];
	st.local.u32 	[%rd4+4], %r187;
	mov.b64 	%rd160, 0;
$L__BB0_11:
	shl.b64 	%rd85, %rd160, 2;
	add.s64 	%rd86, %rd3, %rd85;
	st.local.f32 	[%rd86], %f1;
	add.s64 	%rd87, %rd4, %rd85;
	st.local.u32 	[%rd87], %r384;
	ld.local.f32 	%f280, [%rd3+4];
$L__BB0_12:
	ld.shared.f32 	%f5, [%r10+4];
	setp.leu.f32 	%p16, %f5, %f280;
	@%p16 bra 	$L__BB0_16;
	ld.local.f32 	%f6, [%rd3];
	setp.leu.f32 	%p17, %f5, %f6;
	mov.b64 	%rd161, 1;
	@%p17 bra 	$L__BB0_15;
	st.local.f32 	[%rd3+4], %f6;
	ld.local.u32 	%r188, [%rd4];
	st.local.u32 	[%rd4+4], %r188;
	mov.b64 	%rd161, 0;
$L__BB0_15:
	shl.b64 	%rd90, %rd161, 2;
	add.s64 	%rd91, %rd3, %rd90;
	st.local.f32 	[%rd91], %f5;
	add.s64 	%rd92, %rd4, %rd90;
	add.s32 	%r189, %r384, 1;
	st.local.u32 	[%rd92], %r189;
	ld.local.f32 	%f280, [%rd3+4];
$L__BB0_16:
	ld.shared.f32 	%f9, [%r10+8];
	setp.leu.f32 	%p18, %f9, %f280;
	@%p18 bra 	$L__BB0_20;
	ld.local.f32 	%f10, [%rd3];
	setp.leu.f32 	%p19, %f9, %f10;
	mov.b64 	%rd162, 1;
	@%p19 bra 	$L__BB0_19;
	st.local.f32 	[%rd3+4], %f10;
	ld.local.u32 	%r190, [%rd4];
	st.local.u32 	[%rd4+4], %r190;
	mov.b64 	%rd162, 0;
$L__BB0_19:
	shl.b64 	%rd95, %rd162, 2;
	add.s64 	%rd96, %rd3, %rd95;
	st.local.f32 	[%rd96], %f9;
	add.s64 	%rd97, %rd4, %rd95;
	add.s32 	%r191, %r384, 2;
	st.local.u32 	[%rd97], %r191;
	ld.local.f32 	%f280, [%rd3+4];
$L__BB0_20:
	ld.shared.f32 	%f13, [%r10+12];
	setp.leu.f32 	%p20, %f13, %f280;
	@%p20 bra 	$L__BB0_24;
	ld.local.f32 	%f14, [%rd3];
	setp.leu.f32 	%p21, %f13, %f14;
	mov.b64 	%rd163, 1;
	@%p21 bra 	$L__BB0_23;
	st.local.f32 	[%rd3+4], %f14;
	ld.local.u32 	%r192, [%rd4];
	st.local.u32 	[%rd4+4], %r192;
	mov.b64 	%rd163, 0;
$L__BB0_23:
	shl.b64 	%rd100, %rd163, 2;
	add.s64 	%rd101, %rd3, %rd100;
	st.local.f32 	[%rd101], %f13;
	add.s64 	%rd102, %rd4, %rd100;
	add.s32 	%r193, %r384, 3;
	st.local.u32 	[%rd102], %r193;
$L__BB0_24:
	add.s32 	%r384, %r384, 4;
	and.b32  	%r385, %r2, 2147483644;
	setp.ne.s32 	%p22, %r384, %r385;
	@%p22 bra 	$L__BB0_8;
	ld.local.f32 	%f285, [%rd3+4];
$L__BB0_26:
	setp.eq.s32 	%p23, %r6, 0;
	@%p23 bra 	$L__BB0_41;
	add.s32 	%r195, %r385, %r8;
	shl.b32 	%r196, %r195, 2;
	add.s32 	%r14, %r3, %r196;
	ld.shared.f32 	%f18, [%r14];
	setp.leu.f32 	%p24, %f18, %f285;
	@%p24 bra 	$L__BB0_31;
	ld.local.f32 	%f19, [%rd3];
	setp.leu.f32 	%p25, %f18, %f19;
	mov.b64 	%rd164, 1;
	@%p25 bra 	$L__BB0_30;
	st.local.f32 	[%rd3+4], %f19;
	ld.local.u32 	%r197, [%rd4];
	st.local.u32 	[%rd4+4], %r197;
	mov.b64 	%rd164, 0;
$L__BB0_30:
	shl.b64 	%rd105, %rd164, 2;
	add.s64 	%rd106, %rd3, %rd105;
	st.local.f32 	[%rd106], %f18;
	add.s64 	%rd107, %rd4, %rd105;
	st.local.u32 	[%rd107], %r385;
	ld.local.f32 	%f285, [%rd3+4];
$L__BB0_31:
	setp.eq.s32 	%p26, %r6, 1;
	@%p26 bra 	$L__BB0_41;
	ld.shared.f32 	%f22, [%r14+4];
	setp.leu.f32 	%p27, %f22, %f285;
	@%p27 bra 	$L__BB0_36;
	ld.local.f32 	%f23, [%rd3];
	setp.leu.f32 	%p28, %f22, %f23;
	mov.b64 	%rd165, 1;
	@%p28 bra 	$L__BB0_35;
	st.local.f32 	[%rd3+4], %f23;
	ld.local.u32 	%r198, [%rd4];
	st.local.u32 	[%rd4+4], %r198;
	mov.b64 	%rd165, 0;
$L__BB0_35:
	shl.b64 	%rd110, %rd165, 2;
	add.s64 	%rd111, %rd3, %rd110;
	st.local.f32 	[%rd111], %f22;
	add.s64 	%rd112, %rd4, %rd110;
	add.s32 	%r199, %r385, 1;
	st.local.u32 	[%rd112], %r199;
	ld.local.f32 	%f285, [%rd3+4];
$L__BB0_36:
	setp.eq.s32 	%p29, %r6, 2;
	@%p29 bra 	$L__BB0_41;
	ld.shared.f32 	%f26, [%r14+8];
	setp.leu.f32 	%p30, %f26, %f285;
	@%p30 bra 	$L__BB0_41;
	ld.local.f32 	%f27, [%rd3];
	setp.leu.f32 	%p31, %f26, %f27;
	mov.b64 	%rd166, 1;
	@%p31 bra 	$L__BB0_40;
	st.local.f32 	[%rd3+4], %f27;
	ld.local.u32 	%r200, [%rd4];
	st.local.u32 	[%rd4+4], %r200;
	mov.b64 	%rd166, 0;
$L__BB0_40:
	shl.b64 	%rd115, %rd166, 2;
	add.s64 	%rd116, %rd3, %rd115;
	st.local.f32 	[%rd116], %f26;
	add.s64 	%rd117, %rd4, %rd115;
	add.s32 	%r201, %r385, 2;
	st.local.u32 	[%rd117], %r201;
	ld.local.f32 	%f285, [%rd3+4];
$L__BB0_41:
	ld.local.f32 	%f96, [%rd3];
	add.f32 	%f97, %f96, %f285;
	shl.b32 	%r202, %r383, 2;
	add.s32 	%r203, %r4, %r202;
	st.shared.f32 	[%r203], %f97;
	add.s32 	%r204, %r5, %r202;
	mov.b32 	%r205, 0;
	st.shared.u32 	[%r204], %r205;
	add.s32 	%r383, %r383, 1;
	setp.eq.s32 	%p32, %r383, %r146;
	@%p32 bra 	$L__BB0_55;
	bra.uni 	$L__BB0_6;
$L__BB0_42:
	and.b32  	%r16, %r146, 15;
	setp.lt.u32 	%p5, %r146, 16;
	mov.b32 	%r387, 0;
	@%p5 bra 	$L__BB0_46;
	and.b32  	%r387, %r146, 2147483632;
	mov.b32 	%r404, 0;
$L__BB0_44:
	.pragma "nounroll";
	shl.b32 	%r161, %r404, 2;
	add.s32 	%r162, %r4, %r161;
	add.s32 	%r163, %r5, %r161;
	mov.b32 	%r164, 0;
	st.shared.u32 	[%r163], %r164;
	mov.f32 	%f90, 0fFF167699;
	st.shared.v2.f32 	[%r162], {%f90, %f90};
	st.shared.u32 	[%r163+4], %r164;
	st.shared.u32 	[%r163+8], %r164;
	st.shared.v2.f32 	[%r162+8], {%f90, %f90};
	st.shared.u32 	[%r163+12], %r164;
	st.shared.u32 	[%r163+16], %r164;
	st.shared.v2.f32 	[%r162+16], {%f90, %f90};
	st.shared.u32 	[%r163+20], %r164;
	st.shared.u32 	[%r163+24], %r164;
	st.shared.v2.f32 	[%r162+24], {%f90, %f90};
	st.shared.u32 	[%r163+28], %r164;
	st.shared.u32 	[%r163+32], %r164;
	st.shared.v2.f32 	[%r162+32], {%f90, %f90};
	st.shared.u32 	[%r163+36], %r164;
	st.shared.u32 	[%r163+40], %r164;
	st.shared.v2.f32 	[%r162+40], {%f90, %f90};
	st.shared.u32 	[%r163+44], %r164;
	st.shared.u32 	[%r163+48], %r164;
	st.shared.v2.f32 	[%r162+48], {%f90, %f90};
	st.shared.u32 	[%r163+52], %r164;
	st.shared.u32 	[%r163+56], %r164;
	st.shared.v2.f32 	[%r162+56], {%f90, %f90};
	st.shared.u32 	[%r163+60], %r164;
	add.s32 	%r404, %r404, 16;
	setp.eq.s32 	%p6, %r404, %r387;
	@%p6 bra 	$L__BB0_45;
	bra.uni 	$L__BB0_44;
$L__BB0_45:
	mov.f32 	%f91, 0fFE967699;
	st.local.v2.f32 	[%rd3], {%f91, %f91};
	mov.b32 	%r165, 0;
	st.local.v2.u32 	[%rd4], {%r165, %r165};
$L__BB0_46:
	setp.eq.s32 	%p7, %r16, 0;
	@%p7 bra 	$L__BB0_55;
	and.b32  	%r19, %r146, 7;
	setp.lt.u32 	%p8, %r16, 8;
	@%p8 bra 	$L__BB0_49;
	shl.b32 	%r166, %r387, 2;
	add.s32 	%r167, %r4, %r166;
	mov.b32 	%r168, -15305063;
	st.shared.u32 	[%r167], %r168;
	add.s32 	%r169, %r5, %r166;
	mov.b32 	%r170, 0;
	st.shared.u32 	[%r169], %r170;
	st.shared.u32 	[%r167+4], %r168;
	st.shared.u32 	[%r169+4], %r170;
	st.shared.u32 	[%r167+8], %r168;
	st.shared.u32 	[%r169+8], %r170;
	st.shared.u32 	[%r167+12], %r168;
	st.shared.u32 	[%r169+12], %r170;
	st.shared.u32 	[%r167+16], %r168;
	st.shared.u32 	[%r169+16], %r170;
	st.shared.u32 	[%r167+20], %r168;
	st.shared.u32 	[%r169+20], %r170;
	st.shared.u32 	[%r167+24], %r168;
	st.shared.u32 	[%r169+24], %r170;
	mov.f32 	%f92, 0fFE967699;
	st.local.v2.f32 	[%rd3], {%f92, %f92};
	st.local.v2.u32 	[%rd4], {%r170, %r170};
	st.shared.u32 	[%r167+28], %r168;
	st.shared.u32 	[%r169+28], %r170;
	add.s32 	%r387, %r387, 8;
$L__BB0_49:
	setp.eq.s32 	%p9, %r19, 0;
	@%p9 bra 	$L__BB0_55;
	and.b32  	%r22, %r146, 3;
	setp.lt.u32 	%p10, %r19, 4;
	@%p10 bra 	$L__BB0_52;
	shl.b32 	%r171, %r387, 2;
	add.s32 	%r172, %r4, %r171;
	mov.b32 	%r173, -15305063;
	st.shared.u32 	[%r172], %r173;
	add.s32 	%r174, %r5, %r171;
	mov.b32 	%r175, 0;
	st.shared.u32 	[%r174], %r175;
	st.shared.u32 	[%r172+4], %r173;
	st.shared.u32 	[%r174+4], %r175;
	st.shared.u32 	[%r172+8], %r173;
	st.shared.u32 	[%r174+8], %r175;
	mov.f32 	%f93, 0fFE967699;
	st.local.v2.f32 	[%rd3], {%f93, %f93};
	st.local.v2.u32 	[%rd4], {%r175, %r175};
	st.shared.u32 	[%r172+12], %r173;
	st.shared.u32 	[%r174+12], %r175;
	add.s32 	%r387, %r387, 4;
$L__BB0_52:
	setp.eq.s32 	%p11, %r22, 0;
	@%p11 bra 	$L__BB0_55;
	mov.f32 	%f94, 0fFE967699;
	st.local.v2.f32 	[%rd3], {%f94, %f94};
	mov.b32 	%r390, 0;
	st.local.v2.u32 	[%rd4], {%r390, %r390};
$L__BB0_54:
	.pragma "nounroll";
	shl.b32 	%r177, %r387, 2;
	add.s32 	%r178, %r4, %r177;
	mov.b32 	%r179, -15305063;
	st.shared.u32 	[%r178], %r179;
	add.s32 	%r180, %r5, %r177;
	mov.b32 	%r181, 0;
	st.shared.u32 	[%r180], %r181;
	add.s32 	%r387, %r387, 1;
	add.s32 	%r390, %r390, 1;
	setp.ne.s32 	%p12, %r390, %r22;
	@%p12 bra 	$L__BB0_54;
$L__BB0_55:
	setp.lt.s32 	%p33, %r147, 1;
	@%p33 bra 	$L__BB0_94;
	setp.lt.s32 	%p34, %r146, 1;
	@%p34 bra 	$L__BB0_86;
	and.b32  	%r29, %r146, 3;
	and.b32  	%r30, %r146, 2147483644;
	mov.b32 	%r391, 0;
$L__BB0_58:
	setp.lt.u32 	%p42, %r146, 4;
	mov.f32 	%f288, 0fFE967699;
	mov.b32 	%r399, 0;
	mov.u32 	%r395, %r399;
	@%p42 bra 	$L__BB0_73;
	mov.f32 	%f288, 0fFE967699;
	mov.b32 	%r392, 0;
	mov.u32 	%r395, %r392;
$L__BB0_60:
	shl.b32 	%r214, %r392, 2;
	add.s32 	%r34, %r5, %r214;
	ld.shared.u32 	%r215, [%r34];
	setp.ne.s32 	%p43, %r215, 0;
	add.s32 	%r35, %r4, %r214;
	@%p43 bra 	$L__BB0_63;
	ld.shared.f32 	%f31, [%r35];
	setp.leu.f32 	%p44, %f31, %f288;
	@%p44 bra 	$L__BB0_63;
	mov.f32 	%f288, %f31;
	mov.u32 	%r395, %r392;
$L__BB0_63:
	ld.shared.u32 	%r216, [%r34+4];
	setp.ne.s32 	%p45, %r216, 0;
	@%p45 bra 	$L__BB0_66;
	ld.shared.f32 	%f33, [%r35+4];
	setp.leu.f32 	%p46, %f33, %f288;
	@%p46 bra 	$L__BB0_66;
	add.s32 	%r395, %r392, 1;
	mov.f32 	%f288, %f33;
$L__BB0_66:
	ld.shared.u32 	%r217, [%r34+8];
	setp.ne.s32 	%p47, %r217, 0;
	@%p47 bra 	$L__BB0_69;
	ld.shared.f32 	%f35, [%r35+8];
	setp.leu.f32 	%p48, %f35, %f288;
	@%p48 bra 	$L__BB0_69;
	add.s32 	%r395, %r392, 2;
	mov.f32 	%f288, %f35;
$L__BB0_69:
	ld.shared.u32 	%r218, [%r34+12];
	setp.ne.s32 	%p49, %r218, 0;
	@%p49 bra 	$L__BB0_72;
	ld.shared.f32 	%f37, [%r35+12];
	setp.leu.f32 	%p50, %f37, %f288;
	@%p50 bra 	$L__BB0_72;
	add.s32 	%r395, %r392, 3;
	mov.f32 	%f288, %f37;
$L__BB0_72:
	add.s32 	%r392, %r392, 4;
	setp.ne.s32 	%p51, %r392, %r30;
	mov.u32 	%r399, %r30;
	@%p51 bra 	$L__BB0_60;
$L__BB0_73:
	setp.eq.s32 	%p52, %r29, 0;
	@%p52 bra 	$L__BB0_85;
	shl.b32 	%r219, %r399, 2;
	add.s32 	%r47, %r5, %r219;
	ld.shared.u32 	%r220, [%r47];
	setp.ne.s32 	%p53, %r220, 0;
	add.s32 	%r48, %r4, %r219;
	@%p53 bra 	$L__BB0_77;
	ld.shared.f32 	%f40, [%r48];
	setp.leu.f32 	%p54, %f40, %f288;
	@%p54 bra 	$L__BB0_77;
	mov.f32 	%f288, %f40;
	mov.u32 	%r395, %r399;
$L__BB0_77:
	setp.eq.s32 	%p55, %r29, 1;
	@%p55 bra 	$L__BB0_85;
	ld.shared.u32 	%r221, [%r47+4];
	setp.ne.s32 	%p56, %r221, 0;
	@%p56 bra 	$L__BB0_81;
	ld.shared.f32 	%f42, [%r48+4];
	setp.leu.f32 	%p57, %f42, %f288;
	@%p57 bra 	$L__BB0_81;
	add.s32 	%r395, %r399, 1;
	mov.f32 	%f288, %f42;
$L__BB0_81:
	setp.eq.s32 	%p58, %r29, 2;
	@%p58 bra 	$L__BB0_85;
	ld.shared.u32 	%r222, [%r47+8];
	setp.ne.s32 	%p59, %r222, 0;
	@%p59 bra 	$L__BB0_85;
	ld.shared.f32 	%f100, [%r48+8];
	setp.leu.f32 	%p60, %f100, %f288;
	@%p60 bra 	$L__BB0_85;
	add.s32 	%r395, %r399, 2;
$L__BB0_85:
	shl.b32 	%r223, %r395, 2;
	add.s32 	%r224, %r5, %r223;
	mov.b32 	%r225, 1;
	st.shared.u32 	[%r224], %r225;
	add.s32 	%r391, %r391, 1;
	setp.eq.s32 	%p61, %r391, %r147;
	@%p61 bra 	$L__BB0_94;
	bra.uni 	$L__BB0_58;
$L__BB0_86:
	and.b32  	%r55, %r147, 15;
	setp.lt.u32 	%p35, %r147, 16;
	@%p35 bra 	$L__BB0_88;
	mov.b32 	%r206, 1;
	st.shared.u32 	[%r5], %r206;
$L__BB0_88:
	setp.eq.s32 	%p36, %r55, 0;
	@%p36 bra 	$L__BB0_94;
	and.b32  	%r58, %r147, 7;
	setp.lt.u32 	%p37, %r55, 8;
	@%p37 bra 	$L__BB0_91;
	mov.b32 	%r207, 1;
	st.shared.u32 	[%r5], %r207;
$L__BB0_91:
	setp.eq.s32 	%p38, %r58, 0;
	@%p38 bra 	$L__BB0_94;
	and.b32  	%r208, %r147, 3;
	setp.lt.u32 	%p39, %r58, 4;
	setp.eq.s32 	%p40, %r208, 0;
	and.pred  	%p41, %p39, %p40;
	@%p41 bra 	$L__BB0_94;
	mov.b32 	%r209, 1;
	st.shared.u32 	[%r5], %r209;
$L__BB0_94:
	setp.ge.s32 	%p62, %r1, %r144;
	bar.sync 	0;
	@%p62 bra 	$L__BB0_97;
	div.s32 	%r226, %r1, %r2;
	shl.b32 	%r227, %r226, 2;
	add.s32 	%r228, %r5, %r227;
	ld.shared.u32 	%r229, [%r228];
	setp.ne.s32 	%p63, %r229, 0;
	@%p63 bra 	$L__BB0_97;
	shl.b32 	%r230, %r1, 2;
	add.s32 	%r231, %r3, %r230;
	mov.b32 	%r232, -23693671;
	st.shared.u32 	[%r231], %r232;
$L__BB0_97:
	setp.ne.s32 	%p64, %r1, 0;
	bar.sync 	0;
	@%p64 bra 	$L__BB0_175;
	setp.lt.s32 	%p65, %r145, 1;
	@%p65 bra 	$L__BB0_111;
	and.b32  	%r59, %r145, 15;
	setp.lt.u32 	%p66, %r145, 16;
	mov.b32 	%r405, 0;
	@%p66 bra 	$L__BB0_102;
	and.b32  	%r405, %r145, 2147483632;
	neg.s32 	%r412, %r405;
	add.s64 	%rd170, %rd5, 32;
	add.s64 	%rd169, %rd6, 32;
$L__BB0_101:
	.pragma "nounroll";
	mov.f32 	%f101, 0fFE967699;
	st.local.v4.f32 	[%rd170+-32], {%f101, %f101, %f101, %f101};
	mov.b32 	%r234, 0;
	st.local.v4.u32 	[%rd169+-32], {%r234, %r234, %r234, %r234};
	st.local.v4.f32 	[%rd170+-16], {%f101, %f101, %f101, %f101};
	st.local.v4.u32 	[%rd169+-16], {%r234, %r234, %r234, %r234};
	st.local.v4.f32 	[%rd170], {%f101, %f101, %f101, %f101};
	st.local.v4.u32 	[%rd169], {%r234, %r234, %r234, %r234};
	st.local.v4.f32 	[%rd170+16], {%f101, %f101, %f101, %f101};
	st.local.v4.u32 	[%rd169+16], {%r234, %r234, %r234, %r234};
	add.s32 	%r412, %r412, 16;
	add.s64 	%rd170, %rd170, 64;
	add.s64 	%rd169, %rd169, 64;
	setp.eq.s32 	%p67, %r412, 0;
	@%p67 bra 	$L__BB0_102;
	bra.uni 	$L__BB0_101;
$L__BB0_102:
	setp.eq.s32 	%p68, %r59, 0;
	@%p68 bra 	$L__BB0_111;
	and.b32  	%r63, %r145, 7;
	setp.lt.u32 	%p69, %r59, 8;
	@%p69 bra 	$L__BB0_105;
	mul.wide.u32 	%rd118, %r405, 4;
	add.s64 	%rd119, %rd5, %rd118;
	mov.b32 	%r235, -23693671;
	st.local.u32 	[%rd119], %r235;
	add.s64 	%rd120, %rd6, %rd118;
	mov.b32 	%r236, 0;
	st.local.u32 	[%rd120], %r236;
	st.local.u32 	[%rd119+4], %r235;
	st.local.u32 	[%rd120+4], %r236;
	st.local.u32 	[%rd119+8], %r235;
	st.local.u32 	[%rd120+8], %r236;
	st.local.u32 	[%rd119+12], %r235;
	st.local.u32 	[%rd120+12], %r236;
	st.local.u32 	[%rd119+16], %r235;
	st.local.u32 	[%rd120+16], %r236;
	st.local.u32 	[%rd119+20], %r235;
	st.local.u32 	[%rd120+20], %r236;
	st.local.u32 	[%rd119+24], %r235;
	st.local.u32 	[%rd120+24], %r236;
	st.local.u32 	[%rd119+28], %r235;
	st.local.u32 	[%rd120+28], %r236;
	add.s32 	%r405, %r405, 8;
$L__BB0_105:
	setp.eq.s32 	%p70, %r63, 0;
	@%p70 bra 	$L__BB0_111;
	and.b32  	%r66, %r145, 3;
	setp.lt.u32 	%p71, %r63, 4;
	@%p71 bra 	$L__BB0_108;
	mul.wide.u32 	%rd121, %r405, 4;
	add.s64 	%rd122, %rd5, %rd121;
	mov.b32 	%r237, -23693671;
	st.local.u32 	[%rd122], %r237;
	add.s64 	%rd123, %rd6, %rd121;
	mov.b32 	%r238, 0;
	st.local.u32 	[%rd123], %r238;
	st.local.u32 	[%rd122+4], %r237;
	st.local.u32 	[%rd123+4], %r238;
	st.local.u32 	[%rd122+8], %r237;
	st.local.u32 	[%rd123+8], %r238;
	st.local.u32 	[%rd122+12], %r237;
	st.local.u32 	[%rd123+12], %r238;
	add.s32 	%r405, %r405, 4;
$L__BB0_108:
	setp.eq.s32 	%p72, %r66, 0;
	@%p72 bra 	$L__BB0_111;
	mul.wide.u32 	%rd124, %r405, 4;
	add.s64 	%rd168, %rd6, %rd124;
	add.s64 	%rd167, %rd5, %rd124;
	neg.s32 	%r408, %r66;
$L__BB0_110:
	.pragma "nounroll";
	mov.b32 	%r239, -23693671;
	st.local.u32 	[%rd167], %r239;
	mov.b32 	%r240, 0;
	st.local.u32 	[%rd168], %r240;
	add.s64 	%rd168, %rd168, 4;
	add.s64 	%rd167, %rd167, 4;
	add.s32 	%r408, %r408, 1;
	setp.ne.s32 	%p73, %r408, 0;
	@%p73 bra 	$L__BB0_110;
$L__BB0_111:
	setp.lt.s32 	%p74, %r144, 1;
	@%p74 bra 	$L__BB0_136;
	mul.wide.s32 	%rd125, %r145, 4;
	add.s64 	%rd22, %rd5, %rd125;
	setp.lt.s32 	%p75, %r145, 2;
	@%p75 bra 	$L__BB0_120;
	mov.b32 	%r409, 0;
$L__BB0_114:
	shl.b32 	%r254, %r409, 2;
	add.s32 	%r255, %r3, %r254;
	ld.shared.f32 	%f44, [%r255];
	ld.local.f32 	%f102, [%rd22+-4];
	setp.leu.f32 	%p85, %f44, %f102;
	@%p85 bra 	$L__BB0_119;
	mov.u32 	%r410, %r145;
$L__BB0_116:
	add.s32 	%r411, %r410, -1;
	add.s32 	%r75, %r410, -2;
	mul.wide.u32 	%rd127, %r75, 4;
	add.s64 	%rd128, %rd5, %rd127;
	ld.local.f32 	%f45, [%rd128];
	setp.leu.f32 	%p86, %f44, %f45;
	@%p86 bra 	$L__BB0_118;
	mul.wide.u32 	%rd129, %r411, 4;
	add.s64 	%rd130, %rd5, %rd129;
	st.local.f32 	[%rd130], %f45;
	add.s64 	%rd132, %rd6, %rd127;
	ld.local.u32 	%r257, [%rd132];
	add.s64 	%rd133, %rd6, %rd129;
	st.local.u32 	[%rd133], %r257;
	setp.gt.s32 	%p87, %r410, 2;
	mov.b32 	%r256, 0;
	mov.u32 	%r410, %r411;
	mov.u32 	%r411, %r256;
	@%p87 bra 	$L__BB0_116;
$L__BB0_118:
	mul.wide.s32 	%rd134, %r411, 4;
	add.s64 	%rd135, %rd5, %rd134;
	st.local.f32 	[%rd135], %f44;
	add.s64 	%rd136, %rd6, %rd134;
	st.local.u32 	[%rd136], %r409;
$L__BB0_119:
	add.s32 	%r409, %r409, 1;
	setp.eq.s32 	%p88, %r409, %r144;
	@%p88 bra 	$L__BB0_136;
	bra.uni 	$L__BB0_114;
$L__BB0_120:
	and.b32  	%r78, %r144, 3;
	setp.lt.u32 	%p76, %r144, 4;
	add.s64 	%rd23, %rd6, %rd125;
	mov.b32 	%r413, 0;
	@%p76 bra 	$L__BB0_131;
	and.b32  	%r413, %r144, 2147483644;
	ld.local.f32 	%f297, [%rd22+-4];
	neg.s32 	%r419, %r413;
	shl.b32 	%r243, %r144, 2;
	mov.u32 	%r244, smem;
	add.s32 	%r245, %r243, %r244;
	add.s32 	%r417, %r245, 8;
	mov.b32 	%r418, 1;
$L__BB0_122:
	ld.shared.f32 	%f52, [%r417+-8];
	setp.leu.f32 	%p77, %f52, %f297;
	@%p77 bra 	$L__BB0_124;
	st.local.f32 	[%rd22+-4], %f52;
	add.s32 	%r246, %r418, -1;
	st.local.u32 	[%rd23+-4], %r246;
	mov.f32 	%f297, %f52;
$L__BB0_124:
	ld.shared.f32 	%f54, [%r417+-4];
	setp.leu.f32 	%p78, %f54, %f297;
	@%p78 bra 	$L__BB0_126;
	st.local.f32 	[%rd22+-4], %f54;
	st.local.u32 	[%rd23+-4], %r418;
	mov.f32 	%f297, %f54;
$L__BB0_126:
	ld.shared.f32 	%f56, [%r417];
	setp.leu.f32 	%p79, %f56, %f297;
	@%p79 bra 	$L__BB0_128;
	add.s32 	%r247, %r418, 1;
	st.local.f32 	[%rd22+-4], %f56;
	st.local.u32 	[%rd23+-4], %r247;
	mov.f32 	%f297, %f56;
$L__BB0_128:
	ld.shared.f32 	%f58, [%r417+4];
	setp.leu.f32 	%p80, %f58, %f297;
	@%p80 bra 	$L__BB0_130;
	add.s32 	%r248, %r418, 2;
	st.local.f32 	[%rd22+-4], %f58;
	st.local.u32 	[%rd23+-4], %r248;
	mov.f32 	%f297, %f58;
$L__BB0_130:
	add.s32 	%r419, %r419, 4;
	add.s32 	%r418, %r418, 4;
	add.s32 	%r417, %r417, 16;
	setp.eq.s32 	%p81, %r419, 0;
	@%p81 bra 	$L__BB0_131;
	bra.uni 	$L__BB0_122;
$L__BB0_131:
	setp.eq.s32 	%p82, %r78, 0;
	@%p82 bra 	$L__BB0_136;
	ld.local.f32 	%f295, [%rd22+-4];
	shl.b32 	%r249, %r413, 2;
	shl.b32 	%r250, %r144, 2;
	add.s32 	%r251, %r249, %r250;
	mov.u32 	%r252, smem;
	add.s32 	%r415, %r252, %r251;
	neg.s32 	%r414, %r78;
$L__BB0_133:
	.pragma "nounroll";
	ld.shared.f32 	%f49, [%r415];
	setp.leu.f32 	%p83, %f49, %f295;
	@%p83 bra 	$L__BB0_135;
	st.local.f32 	[%rd22+-4], %f49;
	st.local.u32 	[%rd23+-4], %r413;
	mov.f32 	%f295, %f49;
$L__BB0_135:
	add.s32 	%r413, %r413, 1;
	add.s32 	%r415, %r415, 4;
	add.s32 	%r414, %r414, 1;
	setp.ne.s32 	%p84, %r414, 0;
	@%p84 bra 	$L__BB0_133;
$L__BB0_136:
	setp.lt.s32 	%p89, %r145, 1;
	mov.f32 	%f309, 0f00000000;
	@%p89 bra 	$L__BB0_149;
	and.b32  	%r93, %r145, 15;
	setp.lt.u32 	%p90, %r145, 16;
	mov.f32 	%f309, 0f00000000;
	mov.b32 	%r421, 0;
	@%p90 bra 	$L__BB0_140;
	and.b32  	%r421, %r145, 2147483632;
	neg.s32 	%r420, %r421;
	add.s64 	%rd172, %rd6, 32;
	add.s64 	%rd171, %rd5, 32;
	mov.f32 	%f309, 0f00000000;
	mov.u32 	%r264, smem;
$L__BB0_139:
	.pragma "nounroll";
	ld.local.v4.u32 	{%r259, %r260, %r261, %r262}, [%rd172+-32];
	shl.b32 	%r263, %r259, 2;
	add.s32 	%r265, %r264, %r263;
	ld.shared.f32 	%f107, [%r265];
	add.f32 	%f108, %f309, %f107;
	shl.b32 	%r266, %r260, 2;
	add.s32 	%r267, %r264, %r266;
	ld.shared.f32 	%f109, [%r267];
	add.f32 	%f110, %f108, %f109;
	shl.b32 	%r268, %r261, 2;
	add.s32 	%r269, %r264, %r268;
	ld.shared.f32 	%f111, [%r269];
	add.f32 	%f112, %f110, %f111;
	shl.b32 	%r270, %r262, 2;
	add.s32 	%r271, %r264, %r270;
	ld.shared.f32 	%f113, [%r271];
	st.local.v4.f32 	[%rd171+-32], {%f107, %f109, %f111, %f113};
	add.f32 	%f114, %f112, %f113;
	ld.local.v4.u32 	{%r272, %r273, %r274, %r275}, [%rd172+-16];
	shl.b32 	%r276, %r272, 2;
	add.s32 	%r277, %r264, %r276;
	ld.shared.f32 	%f115, [%r277];
	add.f32 	%f116, %f114, %f115;
	shl.b32 	%r278, %r273, 2;
	add.s32 	%r279, %r264, %r278;
	ld.shared.f32 	%f117, [%r279];
	add.f32 	%f118, %f116, %f117;
	shl.b32 	%r280, %r274, 2;
	add.s32 	%r281, %r264, %r280;
	ld.shared.f32 	%f119, [%r281];
	add.f32 	%f120, %f118, %f119;
	shl.b32 	%r282, %r275, 2;
	add.s32 	%r283, %r264, %r282;
	ld.shared.f32 	%f121, [%r283];
	st.local.v4.f32 	[%rd171+-16], {%f115, %f117, %f119, %f121};
	add.f32 	%f122, %f120, %f121;
	ld.local.v4.u32 	{%r284, %r285, %r286, %r287}, [%rd172];
	shl.b32 	%r288, %r284, 2;
	add.s32 	%r289, %r264, %r288;
	ld.shared.f32 	%f123, [%r289];
	add.f32 	%f124, %f122, %f123;
	shl.b32 	%r290, %r285, 2;
	add.s32 	%r291, %r264, %r290;
	ld.shared.f32 	%f125, [%r291];
	add.f32 	%f126, %f124, %f125;
	shl.b32 	%r292, %r286, 2;
	add.s32 	%r293, %r264, %r292;
	ld.shared.f32 	%f127, [%r293];
	add.f32 	%f128, %f126, %f127;
	shl.b32 	%r294, %r287, 2;
	add.s32 	%r295, %r264, %r294;
	ld.shared.f32 	%f129, [%r295];
	st.local.v4.f32 	[%rd171], {%f123, %f125, %f127, %f129};
	add.f32 	%f130, %f128, %f129;
	ld.local.v4.u32 	{%r296, %r297, %r298, %r299}, [%rd172+16];
	shl.b32 	%r300, %r296, 2;
	add.s32 	%r301, %r264, %r300;
	ld.shared.f32 	%f131, [%r301];
	add.f32 	%f132, %f130, %f131;
	shl.b32 	%r302, %r297, 2;
	add.s32 	%r303, %r264, %r302;
	ld.shared.f32 	%f133, [%r303];
	add.f32 	%f134, %f132, %f133;
	shl.b32 	%r304, %r298, 2;
	add.s32 	%r305, %r264, %r304;
	ld.shared.f32 	%f135, [%r305];
	add.f32 	%f136, %f134, %f135;
	shl.b32 	%r306, %r299, 2;
	add.s32 	%r307, %r264, %r306;
	ld.shared.f32 	%f137, [%r307];
	st.local.v4.f32 	[%rd171+16], {%f131, %f133, %f135, %f137};
	add.f32 	%f309, %f136, %f137;
	add.s32 	%r420, %r420, 16;
	add.s64 	%rd172, %rd172, 64;
	add.s64 	%rd171, %rd171, 64;
	setp.ne.s32 	%p91, %r420, 0;
	@%p91 bra 	$L__BB0_139;
$L__BB0_140:
	setp.eq.s32 	%p92, %r93, 0;
	@%p92 bra 	$L__BB0_149;
	and.b32  	%r105, %r145, 7;
	setp.lt.u32 	%p93, %r93, 8;
	@%p93 bra 	$L__BB0_143;
	mul.wide.u32 	%rd137, %r421, 4;
	add.s64 	%rd138, %rd6, %rd137;
	ld.local.u32 	%r308, [%rd138];
	shl.b32 	%r309, %r308, 2;
	mov.u32 	%r310, smem;
	add.s32 	%r311, %r310, %r309;
	ld.shared.f32 	%f139, [%r311];
	add.s64 	%rd139, %rd5, %rd137;
	st.local.f32 	[%rd139], %f139;
	add.f32 	%f140, %f309, %f139;
	ld.local.u32 	%r312, [%rd138+4];
	shl.b32 	%r313, %r312, 2;
	add.s32 	%r314, %r310, %r313;
	ld.shared.f32 	%f141, [%r314];
	st.local.f32 	[%rd139+4], %f141;
	add.f32 	%f142, %f140, %f141;
	ld.local.u32 	%r315, [%rd138+8];
	shl.b32 	%r316, %r315, 2;
	add.s32 	%r317, %r310, %r316;
	ld.shared.f32 	%f143, [%r317];
	st.local.f32 	[%rd139+8], %f143;
	add.f32 	%f144, %f142, %f143;
	ld.local.u32 	%r318, [%rd138+12];
	shl.b32 	%r319, %r318, 2;
	add.s32 	%r320, %r310, %r319;
	ld.shared.f32 	%f145, [%r320];
	st.local.f32 	[%rd139+12], %f145;
	add.f32 	%f146, %f144, %f145;
	ld.local.u32 	%r321, [%rd138+16];
	shl.b32 	%r322, %r321, 2;
	add.s32 	%r323, %r310, %r322;
	ld.shared.f32 	%f147, [%r323];
	st.local.f32 	[%rd139+16], %f147;
	add.f32 	%f148, %f146, %f147;
	ld.local.u32 	%r324, [%rd138+20];
	shl.b32 	%r325, %r324, 2;
	add.s32 	%r326, %r310, %r325;
	ld.shared.f32 	%f149, [%r326];
	st.local.f32 	[%rd139+20], %f149;
	add.f32 	%f150, %f148, %f149;
	ld.local.u32 	%r327, [%rd138+24];
	shl.b32 	%r328, %r327, 2;
	add.s32 	%r329, %r310, %r328;
	ld.shared.f32 	%f151, [%r329];
	st.local.f32 	[%rd139+24], %f151;
	add.f32 	%f152, %f150, %f151;
	ld.local.u32 	%r330, [%rd138+28];
	shl.b32 	%r331, %r330, 2;
	add.s32 	%r332, %r310, %r331;
	ld.shared.f32 	%f153, [%r332];
	st.local.f32 	[%rd139+28], %f153;
	add.f32 	%f309, %f152, %f153;
	add.s32 	%r421, %r421, 8;
$L__BB0_143:
	setp.eq.s32 	%p94, %r105, 0;
	@%p94 bra 	$L__BB0_149;
	and.b32  	%r108, %r145, 3;
	setp.lt.u32 	%p95, %r105, 4;
	@%p95 bra 	$L__BB0_146;
	mul.wide.u32 	%rd140, %r421, 4;
	add.s64 	%rd141, %rd6, %rd140;
	ld.local.u32 	%r333, [%rd141];
	shl.b32 	%r334, %r333, 2;
	mov.u32 	%r335, smem;
	add.s32 	%r336, %r335, %r334;
	ld.shared.f32 	%f155, [%r336];
	add.s64 	%rd142, %rd5, %rd140;
	st.local.f32 	[%rd142], %f155;
	add.f32 	%f156, %f309, %f155;
	ld.local.u32 	%r337, [%rd141+4];
	shl.b32 	%r338, %r337, 2;
	add.s32 	%r339, %r335, %r338;
	ld.shared.f32 	%f157, [%r339];
	st.local.f32 	[%rd142+4], %f157;
	add.f32 	%f158, %f156, %f157;
	ld.local.u32 	%r340, [%rd141+8];
	shl.b32 	%r341, %r340, 2;
	add.s32 	%r342, %r335, %r341;
	ld.shared.f32 	%f159, [%r342];
	st.local.f32 	[%rd142+8], %f159;
	add.f32 	%f160, %f158, %f159;
	ld.local.u32 	%r343, [%rd141+12];
	shl.b32 	%r344, %r343, 2;
	add.s32 	%r345, %r335, %r344;
	ld.shared.f32 	%f161, [%r345];
	st.local.f32 	[%rd142+12], %f161;
	add.f32 	%f309, %f160, %f161;
	add.s32 	%r421, %r421, 4;
$L__BB0_146:
	setp.eq.s32 	%p96, %r108, 0;
	@%p96 bra 	$L__BB0_149;
	mul.wide.u32 	%rd143, %r421, 4;
	add.s64 	%rd174, %rd5, %rd143;
	add.s64 	%rd173, %rd6, %rd143;
	neg.s32 	%r424, %r108;
	mov.u32 	%r348, smem;
$L__BB0_148:
	.pragma "nounroll";
	ld.local.u32 	%r346, [%rd173];
	shl.b32 	%r347, %r346, 2;
	add.s32 	%r349, %r348, %r347;
	ld.shared.f32 	%f162, [%r349];
	st.local.f32 	[%rd174], %f162;
	add.f32 	%f309, %f309, %f162;
	add.s64 	%rd174, %rd174, 4;
	add.s64 	%rd173, %rd173, 4;
	add.s32 	%r424, %r424, 1;
	setp.ne.s32 	%p97, %r424, 0;
	@%p97 bra 	$L__BB0_148;
$L__BB0_149:
	ld.param.u32 	%r382, [moe_route_sigmoid_f32_param_8];
	setp.lt.s32 	%p98, %r145, 1;
	setp.eq.s32 	%p99, %r382, 0;
	setp.leu.f32 	%p100, %f309, 0f00000000;
	or.pred  	%p101, %p99, %p100;
	or.pred  	%p102, %p101, %p98;
	@%p102 bra 	$L__BB0_162;
	and.b32  	%r114, %r145, 15;
	setp.lt.u32 	%p103, %r145, 16;
	mov.b32 	%r427, 0;
	@%p103 bra 	$L__BB0_153;
	and.b32  	%r427, %r145, 2147483632;
	neg.s32 	%r425, %r427;
	add.s64 	%rd175, %rd5, 32;
$L__BB0_152:
	.pragma "nounroll";
	ld.local.v4.f32 	{%f163, %f164, %f165, %f166}, [%rd175+-32];
	div.rn.f32 	%f167, %f163, %f309;
	div.rn.f32 	%f168, %f164, %f309;
	div.rn.f32 	%f169, %f165, %f309;
	div.rn.f32 	%f170, %f166, %f309;
	st.local.v4.f32 	[%rd175+-32], {%f167, %f168, %f169, %f170};
	ld.local.v4.f32 	{%f171, %f172, %f173, %f174}, [%rd175+-16];
	div.rn.f32 	%f175, %f171, %f309;
	div.rn.f32 	%f176, %f172, %f309;
	div.rn.f32 	%f177, %f173, %f309;
	div.rn.f32 	%f178, %f174, %f309;
	st.local.v4.f32 	[%rd175+-16], {%f175, %f176, %f177, %f178};
	ld.local.v4.f32 	{%f179, %f180, %f181, %f182}, [%rd175];
	div.rn.f32 	%f183, %f179, %f309;
	div.rn.f32 	%f184, %f180, %f309;
	div.rn.f32 	%f185, %f181, %f309;
	div.rn.f32 	%f186, %f182, %f309;
	st.local.v4.f32 	[%rd175], {%f183, %f184, %f185, %f186};
	ld.local.v4.f32 	{%f187, %f188, %f189, %f190}, [%rd175+16];
	div.rn.f32 	%f191, %f187, %f309;
	div.rn.f32 	%f192, %f188, %f309;
	div.rn.f32 	%f193, %f189, %f309;
	div.rn.f32 	%f194, %f190, %f309;
	st.local.v4.f32 	[%rd175+16], {%f191, %f192, %f193, %f194};
	add.s32 	%r425, %r425, 16;
	add.s64 	%rd175, %rd175, 64;
	setp.ne.s32 	%p104, %r425, 0;
	@%p104 bra 	$L__BB0_152;
$L__BB0_153:
	setp.eq.s32 	%p105, %r114, 0;
	@%p105 bra 	$L__BB0_162;
	and.b32  	%r120, %r145, 7;
	setp.lt.u32 	%p106, %r114, 8;
	@%p106 bra 	$L__BB0_156;
	mul.wide.u32 	%rd144, %r427, 4;
	add.s64 	%rd145, %rd5, %rd144;
	ld.local.f32 	%f195, [%rd145];
	div.rn.f32 	%f196, %f195, %f309;
	st.local.f32 	[%rd145], %f196;
	ld.local.f32 	%f197, [%rd145+4];
	div.rn.f32 	%f198, %f197, %f309;
	st.local.f32 	[%rd145+4], %f198;
	ld.local.f32 	%f199, [%rd145+8];
	div.rn.f32 	%f200, %f199, %f309;
	st.local.f32 	[%rd145+8], %f200;
	ld.local.f32 	%f201, [%rd145+12];
	div.rn.f32 	%f202, %f201, %f309;
	st.local.f32 	[%rd145+12], %f202;
	ld.local.f32 	%f203, [%rd145+16];
	div.rn.f32 	%f204, %f203, %f309;
	st.local.f32 	[%rd145+16], %f204;
	ld.local.f32 	%f205, [%rd145+20];
	div.rn.f32 	%f206, %f205, %f309;
	st.local.f32 	[%rd145+20], %f206;
	ld.local.f32 	%f207, [%rd145+24];
	div.rn.f32 	%f208, %f207, %f309;
	st.local.f32 	[%rd145+24], %f208;
	ld.local.f32 	%f209, [%rd145+28];
	div.rn.f32 	%f210, %f209, %f309;
	st.local.f32 	[%rd145+28], %f210;
	add.s32 	%r427, %r427, 8;
$L__BB0_156:
	setp.eq.s32 	%p107, %r120, 0;
	@%p107 bra 	$L__BB0_162;
	and.b32  	%r123, %r145, 3;
	setp.lt.u32 	%p108, %r120, 4;
	@%p108 bra 	$L__BB0_159;
	mul.wide.u32 	%rd146, %r427, 4;
	add.s64 	%rd147, %rd5, %rd146;
	ld.local.f32 	%f211, [%rd147];
	div.rn.f32 	%f212, %f211, %f309;
	st.local.f32 	[%rd147], %f212;
	ld.local.f32 	%f213, [%rd147+4];
	div.rn.f32 	%f214, %f213, %f309;
	st.local.f32 	[%rd147+4], %f214;
	ld.local.f32 	%f215, [%rd147+8];
	div.rn.f32 	%f216, %f215, %f309;
	st.local.f32 	[%rd147+8], %f216;
	ld.local.f32 	%f217, [%rd147+12];
	div.rn.f32 	%f218, %f217, %f309;
	st.local.f32 	[%rd147+12], %f218;
	add.s32 	%r427, %r427, 4;
$L__BB0_159:
	setp.eq.s32 	%p109, %r123, 0;
	@%p109 bra 	$L__BB0_162;
	mul.wide.u32 	%rd148, %r427, 4;
	add.s64 	%rd176, %rd5, %rd148;
	neg.s32 	%r429, %r123;
$L__BB0_161:
	.pragma "nounroll";
	ld.local.f32 	%f219, [%rd176];
	div.rn.f32 	%f220, %f219, %f309;
	st.local.f32 	[%rd176], %f220;
	add.s64 	%rd176, %rd176, 4;
	add.s32 	%r429, %r429, 1;
	setp.ne.s32 	%p110, %r429, 0;
	@%p110 bra 	$L__BB0_161;
$L__BB0_162:
	setp.lt.s32 	%p111, %r145, 1;
	@%p111 bra 	$L__BB0_175;
	add.s32 	%r352, %r145, -1;
	and.b32  	%r129, %r145, 15;
	setp.lt.u32 	%p112, %r352, 15;
	mov.b32 	%r432, 0;
	@%p112 bra 	$L__BB0_166;
	and.b32  	%r432, %r145, 2147483632;
	neg.s32 	%r430, %r432;
	add.s64 	%rd180, %rd6, 32;
	add.s64 	%rd179, %rd2, 32;
	add.s64 	%rd178, %rd5, 32;
	add.s64 	%rd177, %rd1, 32;
$L__BB0_165:
	.pragma "nounroll";
	ld.local.v4.u32 	{%r353, %r354, %r355, %r356}, [%rd180+-32];
	st.global.u32 	[%rd179+-32], %r353;
	ld.local.v4.f32 	{%f221, %f222, %f223, %f224}, [%rd178+-32];
	mul.f32 	%f225, %f73, %f221;
	st.global.f32 	[%rd177+-32], %f225;
	st.global.u32 	[%rd179+-28], %r354;
	mul.f32 	%f226, %f73, %f222;
	st.global.f32 	[%rd177+-28], %f226;
	st.global.u32 	[%rd179+-24], %r355;
	mul.f32 	%f227, %f73, %f223;
	st.global.f32 	[%rd177+-24], %f227;
	st.global.u32 	[%rd179+-20], %r356;
	mul.f32 	%f228, %f73, %f224;
	st.global.f32 	[%rd177+-20], %f228;
	ld.local.v4.u32 	{%r357, %r358, %r359, %r360}, [%rd180+-16];
	st.global.u32 	[%rd179+-16], %r357;
	ld.local.v4.f32 	{%f229, %f230, %f231, %f232}, [%rd178+-16];
	mul.f32 	%f233, %f73, %f229;
	st.global.f32 	[%rd177+-16], %f233;
	st.global.u32 	[%rd179+-12], %r358;
	mul.f32 	%f234, %f73, %f230;
	st.global.f32 	[%rd177+-12], %f234;
	st.global.u32 	[%rd179+-8], %r359;
	mul.f32 	%f235, %f73, %f231;
	st.global.f32 	[%rd177+-8], %f235;
	st.global.u32 	[%rd179+-4], %r360;
	mul.f32 	%f236, %f73, %f232;
	st.global.f32 	[%rd177+-4], %f236;
	ld.local.v4.u32 	{%r361, %r362, %r363, %r364}, [%rd180];
	st.global.u32 	[%rd179], %r361;
	ld.local.v4.f32 	{%f237, %f238, %f239, %f240}, [%rd178];
	mul.f32 	%f241, %f73, %f237;
	st.global.f32 	[%rd177], %f241;
	st.global.u32 	[%rd179+4], %r362;
	mul.f32 	%f242, %f73, %f238;
	st.global.f32 	[%rd177+4], %f242;
	st.global.u32 	[%rd179+8], %r363;
	mul.f32 	%f243, %f73, %f239;
	st.global.f32 	[%rd177+8], %f243;
	st.global.u32 	[%rd179+12], %r364;
	mul.f32 	%f244, %f73, %f240;
	st.global.f32 	[%rd177+12], %f244;
	ld.local.v4.u32 	{%r365, %r366, %r367, %r368}, [%rd180+16];
	st.global.u32 	[%rd179+16], %r365;
	ld.local.v4.f32 	{%f245, %f246, %f247, %f248}, [%rd178+16];
	mul.f32 	%f249, %f73, %f245;
	st.global.f32 	[%rd177+16], %f249;
	st.global.u32 	[%rd179+20], %r366;
	mul.f32 	%f250, %f73, %f246;
	st.global.f32 	[%rd177+20], %f250;
	st.global.u32 	[%rd179+24], %r367;
	mul.f32 	%f251, %f73, %f247;
	st.global.f32 	[%rd177+24], %f251;
	st.global.u32 	[%rd179+28], %r368;
	mul.f32 	%f252, %f73, %f248;
	st.global.f32 	[%rd177+28], %f252;
	add.s32 	%r430, %r430, 16;
	add.s64 	%rd180, %rd180, 64;
	add.s64 	%rd179, %rd179, 64;
	add.s64 	%rd178, %rd178, 64;
	add.s64 	%rd177, %rd177, 64;
	setp.ne.s32 	%p113, %r430, 0;
	@%p113 bra 	$L__BB0_165;
$L__BB0_166:
	setp.eq.s32 	%p114, %r129, 0;
	@%p114 bra 	$L__BB0_175;
	and.b32  	%r135, %r145, 7;
	setp.lt.u32 	%p115, %r129, 8;
	@%p115 bra 	$L__BB0_169;
	mul.wide.u32 	%rd149, %r432, 4;
	add.s64 	%rd150, %rd6, %rd149;
	ld.local.u32 	%r369, [%rd150];
	add.s64 	%rd151, %rd2, %rd149;
	st.global.u32 	[%rd151], %r369;
	add.s64 	%rd152, %rd5, %rd149;
	ld.local.f32 	%f253, [%rd152];
	mul.f32 	%f254, %f73, %f253;
	add.s64 	%rd153, %rd1, %rd149;
	st.global.f32 	[%rd153], %f254;
	ld.local.u32 	%r370, [%rd150+4];
	st.global.u32 	[%rd151+4], %r370;
	ld.local.f32 	%f255, [%rd152+4];
	mul.f32 	%f256, %f73, %f255;
	st.global.f32 	[%rd153+4], %f256;
	ld.local.u32 	%r371, [%rd150+8];
	st.global.u32 	[%rd151+8], %r371;
	ld.local.f32 	%f257, [%rd152+8];
	mul.f32 	%f258, %f73, %f257;
	st.global.f32 	[%rd153+8], %f258;
	ld.local.u32 	%r372, [%rd150+12];
	st.global.u32 	[%rd151+12], %r372;
	ld.local.f32 	%f259, [%rd152+12];
	mul.f32 	%f260, %f73, %f259;
	st.global.f32 	[%rd153+12], %f260;
	ld.local.u32 	%r373, [%rd150+16];
	st.global.u32 	[%rd151+16], %r373;
	ld.local.f32 	%f261, [%rd152+16];
	mul.f32 	%f262, %f73, %f261;
	st.global.f32 	[%rd153+16], %f262;
	ld.local.u32 	%r374, [%rd150+20];
	st.global.u32 	[%rd151+20], %r374;
	ld.local.f32 	%f263, [%rd152+20];
	mul.f32 	%f264, %f73, %f263;
	st.global.f32 	[%rd153+20], %f264;
	ld.local.u32 	%r375, [%rd150+24];
	st.global.u32 	[%rd151+24], %r375;
	ld.local.f32 	%f265, [%rd152+24];
	mul.f32 	%f266, %f73, %f265;
	st.global.f32 	[%rd153+24], %f266;
	ld.local.u32 	%r376, [%rd150+28];
	st.global.u32 	[%rd151+28], %r376;
	ld.local.f32 	%f267, [%rd152+28];
	mul.f32 	%f268, %f73, %f267;
	st.global.f32 	[%rd153+28], %f268;
	add.s32 	%r432, %r432, 8;
$L__BB0_169:
	setp.eq.s32 	%p116, %r135, 0;
	@%p116 bra 	$L__BB0_175;
	and.b32  	%r138, %r145, 3;
	setp.lt.u32 	%p117, %r135, 4;
	@%p117 bra 	$L__BB0_172;
	mul.wide.u32 	%rd154, %r432, 4;
	add.s64 	%rd155, %rd6, %rd154;
	ld.local.u32 	%r377, [%rd155];
	add.s64 	%rd156, %rd2, %rd154;
	st.global.u32 	[%rd156], %r377;
	add.s64 	%rd157, %rd5, %rd154;
	ld.local.f32 	%f269, [%rd157];
	mul.f32 	%f270, %f73, %f269;
	add.s64 	%rd158, %rd1, %rd154;
	st.global.f32 	[%rd158], %f270;
	ld.local.u32 	%r378, [%rd155+4];
	st.global.u32 	[%rd156+4], %r378;
	ld.local.f32 	%f271, [%rd157+4];
	mul.f32 	%f272, %f73, %f271;
	st.global.f32 	[%rd158+4], %f272;
	ld.local.u32 	%r379, [%rd155+8];
	st.global.u32 	[%rd156+8], %r379;
	ld.local.f32 	%f273, [%rd157+8];
	mul.f32 	%f274, %f73, %f273;
	st.global.f32 	[%rd158+8], %f274;
	ld.local.u32 	%r380, [%rd155+12];
	st.global.u32 	[%rd156+12], %r380;
	ld.local.f32 	%f275, [%rd157+12];
	mul.f32 	%f276, %f73, %f275;
	st.global.f32 	[%rd158+12], %f276;
	add.s32 	%r432, %r432, 4;
$L__BB0_172:
	setp.eq.s32 	%p118, %r138, 0;
	@%p118 bra 	$L__BB0_175;
	mul.wide.u32 	%rd159, %r432, 4;
	add.s64 	%rd184, %rd1, %rd159;
	add.s64 	%rd183, %rd5, %rd159;
	add.s64 	%rd182, %rd2, %rd159;
	add.s64 	%rd181, %rd6, %rd159;
	neg.s32 	%r434, %r138;
$L__BB0_174:
	.pragma "nounroll";
	ld.local.u32 	%r381, [%rd181];
	st.global.u32 	[%rd182], %r381;
	ld.local.f32 	%f277, [%rd183];
	mul.f32 	%f278, %f73, %f277;
	st.global.f32 	[%rd184], %f278;
	add.s64 	%rd184, %rd184, 4;
	add.s64 	%rd183, %rd183, 4;
	add.s64 	%rd182, %rd182, 4;
	add.s64 	%rd181, %rd181, 4;
	add.s32 	%r434, %r434, 1;
	setp.ne.s32 	%p119, %r434, 0;
	@%p119 bra 	$L__BB0_174;
$L__BB0_175:
	ret;

}


// ===== COMPILED SASS (sm_100) =====

	.target	sm_100

	.elftype	@"ET_EXEC"


//--------------------- .note.nv.tkinfo           --------------------------
	.section	.note.nv.tkinfo,"",@"SHT_NOTE"
	.sectionflags	@"SHF_NOTE_NV_TKINFO"
	.tkinfo
        /*0018*/ 	.word	0x00000002
        /*0030*/ 	.string	""
        /*0030*/ 	.string	"ptxas"
        /*0030*/ 	.string	"Cuda compilation tools, release 13.0, V13.0.88"
        /*0030*/ 	.string	"Build cuda_13.0.r13.0/compiler.36424714_0"
        /*0030*/ 	.string	"-arch sm_100 -m 64 "



//--------------------- .note.nv.cuinfo           --------------------------
	.section	.note.nv.cuinfo,"",@"SHT_NOTE"
	.sectionflags	@"SHF_NOTE_NV_CUINFO"
        /*0018*/ 	.short	0x0002
        /*001a*/ 	.short	0x0064
        /*001c*/ 	.short	0x0082
	.zero		2


//--------------------- .nv.info                  --------------------------
	.section	.nv.info,"",@"SHT_CUDA_INFO"
	.align	4


	//----- nvinfo : EIATTR_REGCOUNT
	.align		4
        /*0000*/ 	.byte	0x04, 0x2f
        /*0002*/ 	.short	(.L_1 - .L_0)
	.align		4
.L_0:
        /*0004*/ 	.word	index@(moe_route_sigmoid_f32)
        /*0008*/ 	.word	0x00000028


	//----- nvinfo : EIATTR_FRAME_SIZE
	.align		4
.L_1:
        /*000c*/ 	.byte	0x04, 0x11
        /*000e*/ 	.short	(.L_3 - .L_2)
	.align		4
.L_2:
        /*0010*/ 	.word	index@($__internal_1_$__cuda_sm3x_div_rn_noftz_f32_slowpath)
        /*0014*/ 	.word	0x00000210


	//----- nvinfo : EIATTR_FRAME_SIZE
	.align		4
.L_3:
        /*0018*/ 	.byte	0x04, 0x11
        /*001a*/ 	.short	(.L_5 - .L_4)
	.align		4
.L_4:
        /*001c*/ 	.word	index@($__internal_0_$__cuda_sm20_rcp_rn_f32_slowpath)
        /*0020*/ 	.word	0x00000210


	//----- nvinfo : EIATTR_FRAME_SIZE
	.align		4
.L_5:
        /*0024*/ 	.byte	0x04, 0x11
        /*0026*/ 	.short	(.L_7 - .L_6)
	.align		4
.L_6:
        /*0028*/ 	.word	index@(moe_route_sigmoid_f32)
        /*002c*/ 	.word	0x00000210


	//----- nvinfo : EIATTR_MIN_STACK_SIZE
	.align		4
.L_7:
        /*0030*/ 	.byte	0x04, 0x12
        /*0032*/ 	.short	(.L_9 - .L_8)
	.align		4
.L_8:
        /*0034*/ 	.word	index@(moe_route_sigmoid_f32)
        /*0038*/ 	.word	0x00000210
.L_9:


//--------------------- .nv.compat                --------------------------
	.section	.nv.compat,"",@"SHT_CUDA_COMPAT_INFO"
	.align	4
        /*0000*/ 	.byte	0x02, 0x09, 0x00, 0x00, 0x02, 0x02, 0x01, 0x00, 0x02, 0x05, 0x05, 0x00, 0x03, 0x07, 0x01, 0x01
        /*0010*/ 	.byte	0x02, 0x03, 0x00, 0x00, 0x02, 0x06, 0x01, 0x00, 0x04, 0x0b, 0x08, 0x00, 0x01, 0x00, 0x00, 0x00
        /*0020*/ 	.byte	0x00, 0x00, 0x00, 0x00


//--------------------- .nv.info.moe_route_sigmoid_f32 --------------------------
	.section	.nv.info.moe_route_sigmoid_f32,"",@"SHT_CUDA_INFO"
	.sectionflags	@""
	.align	4


	//----- nvinfo : EIATTR_CUDA_API_VERSION
	.align		4
        /*0000*/ 	.byte	0x04, 0x37
        /*0002*/ 	.short	(.L_11 - .L_10)
.L_10:
        /*0004*/ 	.word	0x00000082


	//----- nvinfo : EIATTR_KPARAM_INFO
	.align		4
.L_11:
        /*0008*/ 	.byte	0x04, 0x17
        /*000a*/ 	.short	(.L_13 - .L_12)
.L_12:
        /*000c*/ 	.word	0x00000000
        /*0010*/ 	.short	0x0009
        /*0012*/ 	.short	0x0034
        /*0014*/ 	.byte	0x00, 0xf0, 0x11, 0x00


	//----- nvinfo : EIATTR_KPARAM_INFO
	.align		4
.L_13:
        /*0018*/ 	.byte	0x04, 0x17
        /*001a*/ 	.short	(.L_15 - .L_14)
.L_14:
        /*001c*/ 	.word	0x00000000
        /*0020*/ 	.short	0x0008
        /*0022*/ 	.short	0x0030
        /*0024*/ 	.byte	0x00, 0xf0, 0x11, 0x00


	//----- nvinfo : EIATTR_KPARAM_INFO
	.align		4
.L_15:
        /*0028*/ 	.byte	0x04, 0x17
        /*002a*/ 	.short	(.L_17 - .L_16)
.L_16:
        /*002c*/ 	.word	0x00000000
        /*0030*/ 	.short	0x0007
        /*0032*/ 	.short	0x002c
        /*0034*/ 	.byte	0x00, 0xf0, 0x11, 0x00


	//----- nvinfo : EIATTR_KPARAM_INFO
	.align		4
.L_17:
        /*0038*/ 	.byte	0x04, 0x17
        /*003a*/ 	.short	(.L_19 - .L_18)
.L_18:
        /*003c*/ 	.word	0x00000000
        /*0040*/ 	.short	0x0006
        /*0042*/ 	.short	0x0028
        /*0044*/ 	.byte	0x00, 0xf0, 0x11, 0x00


	//----- nvinfo : EIATTR_KPARAM_INFO
	.align		4
.L_19:
        /*0048*/ 	.byte	0x04, 0x17
        /*004a*/ 	.short	(.L_21 - .L_20)
.L_20:
        /*004c*/ 	.word	0x00000000
        /*0050*/ 	.short	0x0005
        /*0052*/ 	.short	0x0024
        /*0054*/ 	.byte	0x00, 0xf0, 0x11, 0x00


	//----- nvinfo : EIATTR_KPARAM_INFO
	.align		4
.L_21:
        /*0058*/ 	.byte	0x04, 0x17
        /*005a*/ 	.short	(.L_23 - .L_22)
.L_22:
        /*005c*/ 	.word	0x00000000
        /*0060*/ 	.short	0x0004
        /*0062*/ 	.short	0x0020
        /*0064*/ 	.byte	0x00, 0xf0, 0x11, 0x00


	//----- nvinfo : EIATTR_KPARAM_INFO
	.align		4
.L_23:
        /*0068*/ 	.byte	0x04, 0x17
        /*006a*/ 	.short	(.L_25 - .L_24)
.L_24:
        /*006c*/ 	.word	0x00000000
        /*0070*/ 	.short	0x0003
        /*0072*/ 	.short	0x0018
        /*0074*/ 	.byte	0x00, 0xf5, 0x21, 0x00


	//----- nvinfo : EIATTR_KPARAM_INFO
	.align		4
.L_25:
        /*0078*/ 	.byte	0x04, 0x17
        /*007a*/ 	.short	(.L_27 - .L_26)
.L_26:
        /*007c*/ 	.word	0x00000000
        /*0080*/ 	.short	0x0002
        /*0082*/ 	.short	0x0010
        /*0084*/ 	.byte	0x00, 0xf5, 0x21, 0x00


	//----- nvinfo : EIATTR_KPARAM_INFO
	.align		4
.L_27:
        /*0088*/ 	.byte	0x04, 0x17
        /*008a*/ 	.short	(.L_29 - .L_28)
.L_28:
        /*008c*/ 	.word	0x00000000
        /*0090*/ 	.short	0x0001
        /*0092*/ 	.short	0x0008
        /*0094*/ 	.byte	0x00, 0xf5, 0x21, 0x00


	//----- nvinfo : EIATTR_KPARAM_INFO
	.align		4
.L_29:
        /*0098*/ 	.byte	0x04, 0x17
        /*009a*/ 	.short	(.L_31 - .L_30)
.L_30:
        /*009c*/ 	.word	0x00000000
        /*00a0*/ 	.short	0x0000
        /*00a2*/ 	.short	0x0000
        /*00a4*/ 	.byte	0x00, 0xf5, 0x21, 0x00


	//----- nvinfo : EIATTR_SPARSE_MMA_MASK
	.align		4
.L_31:
        /*00a8*/ 	.byte	0x03, 0x50
        /*00aa*/ 	.short	0x0000


	//----- nvinfo : EIATTR_MAXREG_COUNT
	.align		4
        /*00ac*/ 	.byte	0x03, 0x1b
        /*00ae*/ 	.short	0x00ff


	//----- nvinfo : EIATTR_NUM_BARRIERS
	.align		4
        /*00b0*/ 	.byte	0x02, 0x4c
        /*00b2*/ 	.byte	0x01
	.zero		1


	//----- nvinfo : EIATTR_MERCURY_ISA_VERSION
	.align		4
        /*00b4*/ 	.byte	0x03, 0x5f
        /*00b6*/ 	.short	0x0101


	//----- nvinfo : EIATTR_VRC_CTA_INIT_COUNT
	.align		4
        /*00b8*/ 	.byte	0x02, 0x4a
	.zero		1
	.zero		1


	//----- nvinfo : EIATTR_EXIT_INSTR_OFFSETS
	.align		4
        /*00bc*/ 	.byte	0x04, 0x1c
        /*00be*/ 	.short	(.L_33 - .L_32)


	//   ....[0]....
.L_32:
        /*00c0*/ 	.word	0x00001fd0


	//   ....[1]....
        /*00c4*/ 	.word	0x00005f20


	//   ....[2]....
        /*00c8*/ 	.word	0x000064c0


	//   ....[3]....
        /*00cc*/ 	.word	0x00006740


	//   ....[4]....
        /*00d0*/ 	.word	0x000068e0


	//   ....[5]....
        /*00d4*/ 	.word	0x00006a80


	//----- nvinfo : EIATTR_CRS_STACK_SIZE
	.align		4
.L_33:
        /*00d8*/ 	.byte	0x04, 0x1e
        /*00da*/ 	.short	(.L_35 - .L_34)
.L_34:
        /*00dc*/ 	.word	0x00000000


	//----- nvinfo : EIATTR_CBANK_PARAM_SIZE
	.align		4
.L_35:
        /*00e0*/ 	.byte	0x03, 0x19
        /*00e2*/ 	.short	0x0038


	//----- nvinfo : EIATTR_PARAM_CBANK
	.align		4
        /*00e4*/ 	.byte	0x04, 0x0a
        /*00e6*/ 	.short	(.L_37 - .L_36)
	.align		4
.L_36:
        /*00e8*/ 	.word	index@(.nv.constant0.moe_route_sigmoid_f32)
        /*00ec*/ 	.short	0x0380
        /*00ee*/ 	.short	0x0038


	//----- nvinfo : EIATTR_SW_WAR
	.align		4
.L_37:
        /*00f0*/ 	.byte	0x04, 0x36
        /*00f2*/ 	.short	(.L_39 - .L_38)
.L_38:
        /*00f4*/ 	.word	0x00000008
.L_39:


//--------------------- .nv.callgraph             --------------------------
	.section	.nv.callgraph,"",@"SHT_CUDA_CALLGRAPH"
	.align	4
	.sectionentsize	8
	.align		4
        /*0000*/ 	.word	0x00000000
	.align		4
        /*0004*/ 	.word	0xffffffff
	.align		4
        /*0008*/ 	.word	0x00000000
	.align		4
        /*000c*/ 	.word	0xfffffffe
	.align		4
        /*0010*/ 	.word	0x00000000
	.align		4
        /*0014*/ 	.word	0xfffffffd
	.align		4
        /*0018*/ 	.word	0x00000000
	.align		4
        /*001c*/ 	.word	0xfffffffc


//--------------------- .text.moe_route_sigmoid_f32 --------------------------
	.section	.text.moe_route_sigmoid_f32,"ax",@progbits
	.align	128
        .global         moe_route_sigmoid_f32
        .type           moe_route_sigmoid_f32,@function
        .size           moe_route_sigmoid_f32,(.L_x_167 - moe_route_sigmoid_f32)
        .other          moe_route_sigmoid_f32,@"STO_CUDA_ENTRY STV_DEFAULT"
moe_route_sigmoid_f32:
.text.moe_route_sigmoid_f32:
[----:B------:R-:W0:Y:S08]  /*0000*/  LDC R1, c[0x0][0x37c] ;  /* 0x0000df00ff017b82 */ /* 0x000e300000000800 */
[----:B------:R-:W1:Y:S01]  /*0010*/  LDC R6, c[0x0][0x3a8] ;  /* 0x0000ea00ff067b82 */ /* 0x000e620000000800 */
[----:B------:R-:W2:Y:S01]  /*0020*/  S2R R13, SR_TID.X ;  /* 0x00000000000d7919 */ /* 0x000ea20000002100 */
[----:B------:R-:W3:Y:S01]  /*0030*/  LDCU.64 UR12, c[0x0][0x358] ;  /* 0x00006b00ff0c77ac */ /* 0x000ee20008000a00 */
[----:B------:R-:W-:Y:S01]  /*0040*/  BSSY.RECONVERGENT B0, `(.L_x_0) ;  /* 0x0000043000007945 */ /* 0x000fe20003800200 */
[----:B0-----:R-:W-:-:S04]  /*0050*/  VIADD R1, R1, 0xfffffdf0 ;  /* 0xfffffdf001017836 */ /* 0x001fc80000000000 */
[----:B------:R-:W0:Y:S01]  /*0060*/  LDC R9, c[0x0][0x3a0] ;  /* 0x0000e800ff097b82 */ /* 0x000e220000000800 */
[----:B-1----:R-:W-:-:S04]  /*0070*/  IABS R5, R6 ;  /* 0x0000000600057213 */ /* 0x002fc80000000000 */
[----:B------:R-:W1:Y:S08]  /*0080*/  I2F.RP R0, R5 ;  /* 0x0000000500007306 */ /* 0x000e700000209400 */
[----:B-1----:R-:W1:Y:S02]  /*0090*/  MUFU.RCP R0, R0 ;  /* 0x0000000000007308 */ /* 0x002e640000001000 */
[----:B-1----:R-:W-:-:S06]  /*00a0*/  VIADD R2, R0, 0xffffffe ;  /* 0x0ffffffe00027836 */ /* 0x002fcc0000000000 */
[----:B------:R1:W4:Y:S02]  /*00b0*/  F2I.FTZ.U32.TRUNC.NTZ R3, R2 ;  /* 0x0000000200037305 */ /* 0x000324000021f000 */
[----:B-1----:R-:W-:Y:S01]  /*00c0*/  IMAD.MOV.U32 R2, RZ, RZ, RZ ;  /* 0x000000ffff027224 */ /* 0x002fe200078e00ff */
[----:B----4-:R-:W-:-:S05]  /*00d0*/  IADD3 R4, PT, PT, RZ, -R3, RZ ;  /* 0x80000003ff047210 */ /* 0x010fca0007ffe0ff */
[----:B------:R-:W-:Y:S01]  /*00e0*/  IMAD R7, R4, R5, RZ ;  /* 0x0000000504077224 */ /* 0x000fe200078e02ff */
[----:B0-----:R-:W-:-:S03]  /*00f0*/  IABS R4, R9 ;  /* 0x0000000900047213 */ /* 0x001fc60000000000 */
[----:B------:R-:W-:-:S06]  /*0100*/  IMAD.HI.U32 R3, R3, R7, R2 ;  /* 0x0000000703037227 */ /* 0x000fcc00078e0002 */
[----:B------:R-:W-:Y:S02]  /*0110*/  IMAD.HI.U32 R10, R3, R4, RZ ;  /* 0x00000004030a7227 */ /* 0x000fe400078e00ff */
[----:B------:R-:W0:Y:S02]  /*0120*/  S2R R3, SR_CgaCtaId ;  /* 0x0000000000037919 */ /* 0x000e240000008800 */
[----:B------:R-:W-:-:S04]  /*0130*/  IMAD.MOV R0, RZ, RZ, -R10 ;  /* 0x000000ffff007224 */ /* 0x000fc800078e0a0a */
[----:B------:R-:W-:Y:S01]  /*0140*/  IMAD R0, R5, R0, R4 ;  /* 0x0000000005007224 */ /* 0x000fe200078e0204 */
[----:B------:R-:W-:-:S04]  /*0150*/  MOV R4, 0x400 ;  /* 0x0000040000047802 */ /* 0x000fc80000000f00 */
[----:B------:R-:W-:-:S13]  /*0160*/  ISETP.GT.U32.AND P1, PT, R5, R0, PT ;  /* 0x000000000500720c */ /* 0x000fda0003f24070 */
[-C--:B------:R-:W-:Y:S01]  /*0170*/  @!P1 IADD3 R0, PT, PT, R0, -R5.reuse, RZ ;  /* 0x8000000500009210 */ /* 0x080fe20007ffe0ff */
[----:B------:R-:W-:Y:S01]  /*0180*/  @!P1 VIADD R10, R10, 0x1 ;  /* 0x000000010a0a9836 */ /* 0x000fe20000000000 */
[----:B------:R-:W-:Y:S02]  /*0190*/  ISETP.NE.AND P1, PT, R6, RZ, PT ;  /* 0x000000ff0600720c */ /* 0x000fe40003f25270 */
[----:B------:R-:W-:Y:S02]  /*01a0*/  ISETP.GE.U32.AND P0, PT, R0, R5, PT ;  /* 0x000000050000720c */ /* 0x000fe40003f06070 */
[----:B------:R-:W-:Y:S02]  /*01b0*/  LOP3.LUT R0, R9, R6, RZ, 0x3c, !PT ;  /* 0x0000000609007212 */ /* 0x000fe400078e3cff */
[----:B0-----:R-:W-:Y:S02]  /*01c0*/  LEA R4, R3, R4, 0x18 ;  /* 0x0000000403047211 */ /* 0x001fe400078ec0ff */
[----:B------:R-:W-:-:S03]  /*01d0*/  ISETP.GE.AND P2, PT, R0, RZ, PT ;  /* 0x000000ff0000720c */ /* 0x000fc60003f46270 */
[----:B------:R-:W-:-:S04]  /*01e0*/  IMAD R8, R9, 0x4, R4 ;  /* 0x0000000409087824 */ /* 0x000fc800078e0204 */
[----:B------:R-:W-:Y:S01]  /*01f0*/  @P0 VIADD R10, R10, 0x1 ;  /* 0x000000010a0a0836 */ /* 0x000fe20000000000 */
[----:B--2---:R-:W-:-:S05]  /*0200*/  ISETP.GE.AND P0, PT, R13, R9, PT ;  /* 0x000000090d00720c */ /* 0x004fca0003f06270 */
[----:B------:R-:W-:Y:S02]  /*0210*/  @!P2 IADD3 R10, PT, PT, -R10, RZ, RZ ;  /* 0x000000ff0a0aa210 */ /* 0x000fe40007ffe1ff */
[----:B------:R-:W-:-:S06]  /*0220*/  @!P1 LOP3.LUT R10, RZ, R6, RZ, 0x33, !PT ;  /* 0x00000006ff0a9212 */ /* 0x000fcc00078e33ff */
[----:B---3--:R-:W-:Y:S05]  /*0230*/  @P0 BRA `(.L_x_1) ;  /* 0x00000000008c0947 */ /* 0x008fea0003800000 */
[----:B------:R-:W0:Y:S02]  /*0240*/  LDC.64 R2, c[0x0][0x380] ;  /* 0x0000e000ff027b82 */ /* 0x000e240000000a00 */
[----:B0-----:R-:W-:-:S06]  /*0250*/  IMAD.WIDE.U32 R2, R13, 0x4, R2 ;  /* 0x000000040d027825 */ /* 0x001fcc00078e0002 */
[----:B------:R-:W2:Y:S01]  /*0260*/  LDG.E.CONSTANT R2, desc[UR12][R2.64] ;  /* 0x0000000c02027981 */ /* 0x000ea2000c1e9900 */
[----:B------:R-:W-:Y:S02]  /*0270*/  HFMA2 R7, -RZ, RZ, 3.7421875, 0 ;  /* 0x437c0000ff077431 */ /* 0x000fe400000001ff */
[----:B------:R-:W-:Y:S01]  /*0280*/  IMAD.MOV.U32 R5, RZ, RZ, 0x3bbb989d ;  /* 0x3bbb989dff057424 */ /* 0x000fe200078e00ff */
[----:B------:R-:W-:Y:S03]  /*0290*/  BSSY.RECONVERGENT B1, `(.L_x_2) ;  /* 0x0000015000017945 */ /* 0x000fe60003800200 */
[----:B--2---:R-:W-:-:S04]  /*02a0*/  FFMA.SAT R0, R2, -R5, 0.5 ;  /* 0x3f00000002007423 */ /* 0x004fc80000002805 */
[----:B------:R-:W-:-:S04]  /*02b0*/  FFMA.RM R0, R0, R7, 12582913 ;  /* 0x4b40000100007423 */ /* 0x000fc80000004007 */
[C---:B------:R-:W-:Y:S01]  /*02c0*/  FADD R5, R0.reuse, -12583039 ;  /* 0xcb40007f00057421 */ /* 0x040fe20000000000 */
[----:B------:R-:W-:-:S03]  /*02d0*/  IMAD.SHL.U32 R0, R0, 0x800000, RZ ;  /* 0x0080000000007824 */ /* 0x000fc600078e00ff */
[----:B------:R-:W-:-:S04]  /*02e0*/  FFMA R5, R2, -1.4426950216293334961, -R5 ;  /* 0xbfb8aa3b02057823 */ /* 0x000fc80000000805 */
[----:B------:R-:W-:-:S06]  /*02f0*/  FFMA R5, R2, -1.925963033500011079e-08, R5 ;  /* 0xb2a5706002057823 */ /* 0x000fcc0000000005 */
[----:B------:R-:W0:Y:S02]  /*0300*/  MUFU.EX2 R5, R5 ;  /* 0x0000000500057308 */ /* 0x000e240000000800 */
[----:B0-----:R-:W-:-:S04]  /*0310*/  FFMA R0, R0, R5, 1 ;  /* 0x3f80000000007423 */ /* 0x001fc80000000005 */
[----:B------:R-:W-:-:S05]  /*0320*/  VIADD R2, R0, 0x1800000 ;  /* 0x0180000000027836 */ /* 0x000fca0000000000 */
[----:B------:R-:W-:-:S04]  /*0330*/  LOP3.LUT R2, R2, 0x7f800000, RZ, 0xc0, !PT ;  /* 0x7f80000002027812 */ /* 0x000fc800078ec0ff */
[----:B------:R-:W-:-:S13]  /*0340*/  ISETP.GT.U32.AND P0, PT, R2, 0x1ffffff, PT ;  /* 0x01ffffff0200780c */ /* 0x000fda0003f04070 */
[----:B------:R-:W-:Y:S05]  /*0350*/  @P0 BRA `(.L_x_3) ;  /* 0x0000000000100947 */ /* 0x000fea0003800000 */
[----:B------:R-:W-:-:S07]  /*0360*/  MOV R6, 0x380 ;  /* 0x0000038000067802 */ /* 0x000fce0000000f00 */
[----:B------:R-:W-:Y:S05]  /*0370*/  CALL.REL.NOINC `($__internal_0_$__cuda_sm20_rcp_rn_f32_slowpath) ;  /* 0x0000006400c47944 */ /* 0x000fea0003c00000 */
[----:B------:R-:W-:Y:S01]  /*0380*/  MOV R5, R3 ;  /* 0x0000000300057202 */ /* 0x000fe20000000f00 */
[----:B------:R-:W-:Y:S06]  /*0390*/  BRA `(.L_x_4) ;  /* 0x0000000000107947 */ /* 0x000fec0003800000 */
.L_x_3:
[----:B------:R-:W0:Y:S02]  /*03a0*/  MUFU.RCP R5, R0 ;  /* 0x0000000000057308 */ /* 0x000e240000001000 */
[----:B0-----:R-:W-:-:S04]  /*03b0*/  FFMA R2, R0, R5, -1 ;  /* 0xbf80000000027423 */ /* 0x001fc80000000005 */
[----:B------:R-:W-:-:S04]  /*03c0*/  FADD.FTZ R2, -R2, -RZ ;  /* 0x800000ff02027221 */ /* 0x000fc80000010100 */
[----:B------:R-:W-:-:S07]  /*03d0*/  FFMA R5, R5, R2, R5 ;  /* 0x0000000205057223 */ /* 0x000fce0000000005 */
.L_x_4:
[----:B------:R-:W-:Y:S05]  /*03e0*/  BSYNC.RECONVERGENT B1 ;  /* 0x0000000000017941 */ /* 0x000fea0003800200 */
.L_x_2:
[----:B------:R-:W0:Y:S02]  /*03f0*/  LDC.64 R2, c[0x0][0x388] ;  /* 0x0000e200ff027b82 */ /* 0x000e240000000a00 */
[----:B0-----:R-:W-:-:S06]  /*0400*/  IMAD.WIDE.U32 R2, R13, 0x4, R2 ;  /* 0x000000040d027825 */ /* 0x001fcc00078e0002 */
[----:B------:R-:W2:Y:S01]  /*0410*/  LDG.E.CONSTANT R2, desc[UR12][R2.64] ;  /* 0x0000000c02027981 */ /* 0x000ea2000c1e9900 */
[C---:B------:R-:W-:Y:S02]  /*0420*/  IMAD R4, R13.reuse, 0x4, R4 ;  /* 0x000000040d047824 */ /* 0x040fe400078e0204 */
[----:B------:R-:W-:-:S03]  /*0430*/  IMAD R7, R13, 0x4, R8 ;  /* 0x000000040d077824 */ /* 0x000fc600078e0208 */
[----:B------:R0:W-:Y:S01]  /*0440*/  STS [R4], R5 ;  /* 0x0000000504007388 */ /* 0x0001e20000000800 */
[----:B--2---:R-:W-:-:S05]  /*0450*/  FADD R0, R2, R5 ;  /* 0x0000000502007221 */ /* 0x004fca0000000000 */
[----:B------:R0:W-:Y:S02]  /*0460*/  STS [R7], R0 ;  /* 0x0000000007007388 */ /* 0x0001e40000000800 */
.L_x_1:
[----:B------:R-:W-:Y:S05]  /*0470*/  BSYNC.RECONVERGENT B0 ;  /* 0x0000000000007941 */ /* 0x000fea0003800200 */
.L_x_0:
[----:B------:R-:W1:Y:S01]  /*0480*/  LDC R11, c[0x0][0x3a0] ;  /* 0x0000e800ff0b7b82 */ /* 0x000e620000000800 */
[----:B------:R-:W0:Y:S07]  /*0490*/  LDCU UR4, c[0x0][0x3a8] ;  /* 0x00007500ff0477ac */ /* 0x000e2e0008000800 */
[----:B------:R-:W-:Y:S01]  /*04a0*/  BAR.SYNC.DEFER_BLOCKING 0x0 ;  /* 0x0000000000007b1d */ /* 0x000fe20000010000 */
[----:B------:R-:W-:-:S05]  /*04b0*/  ISETP.NE.AND P0, PT, R13, RZ, PT ;  /* 0x000000ff0d00720c */ /* 0x000fca0003f05270 */
[----:B------:R-:W-:Y:S01]  /*04c0*/  BSSY.RECONVERGENT B0, `(.L_x_5) ;  /* 0x0000189000007945 */ /* 0x000fe20003800200 */
[----:B0-----:R-:W-:Y:S01]  /*04d0*/  MOV R0, UR4 ;  /* 0x0000000400007c02 */ /* 0x001fe20008000f00 */
[----:B-1----:R-:W-:-:S04]  /*04e0*/  IMAD R11, R11, 0x4, R8 ;  /* 0x000000040b0b7824 */ /* 0x002fc800078e0208 */
[----:B------:R-:W-:Y:S02]  /*04f0*/  IMAD R9, R0, 0x4, R11 ;  /* 0x0000000400097824 */ /* 0x000fe400078e020b */
[----:B------:R-:W-:Y:S05]  /*0500*/  @P0 BRA `(.L_x_6) ;  /* 0x0000001800100947 */ /* 0x000fea0003800000 */
[----:B------:R-:W-:-:S13]  /*0510*/  ISETP.GE.AND P0, PT, R0, 0x1, PT ;  /* 0x000000010000780c */ /* 0x000fda0003f06270 */
[----:B------:R-:W-:Y:S05]  /*0520*/  @!P0 BRA `(.L_x_7) ;  /* 0x0000001000348947 */ /* 0x000fea0003800000 */
[----:B------:R-:W-:-:S13]  /*0530*/  ISETP.GE.AND P0, PT, R10, 0x1, PT ;  /* 0x000000010a00780c */ /* 0x000fda0003f06270 */
[----:B------:R-:W-:Y:S05]  /*0540*/  @!P0 BRA `(.L_x_8) ;  /* 0x0000000800808947 */ /* 0x000fea0003800000 */
[----:B------:R-:W-:Y:S01]  /*0550*/  HFMA2 R14, -RZ, RZ, 0, 0 ;  /* 0x00000000ff0e7431 */ /* 0x000fe200000001ff */
[----:B------:R-:W-:-:S07]  /*0560*/  LOP3.LUT R12, R10, 0x3, RZ, 0xc0, !PT ;  /* 0x000000030a0c7812 */ /* 0x000fce00078ec0ff */
.L_x_27:
[----:B------:R-:W-:Y:S01]  /*0570*/  IMAD.MOV.U32 R4, RZ, RZ, -0x1698967 ;  /* 0xfe967699ff047424 */ /* 0x000fe200078e00ff */
[----:B------:R-:W-:Y:S01]  /*0580*/  CS2R R6, SRZ ;  /* 0x0000000000067805 */ /* 0x000fe2000001ff00 */
[----:B------:R-:W-:Y:S01]  /*0590*/  IMAD.MOV.U32 R5, RZ, RZ, -0x1698967 ;  /* 0xfe967699ff057424 */ /* 0x000fe200078e00ff */
[C---:B------:R-:W-:Y:S01]  /*05a0*/  ISETP.GE.U32.AND P0, PT, R10.reuse, 0x4, PT ;  /* 0x000000040a00780c */ /* 0x040fe20003f06070 */
[----:B------:R-:W-:Y:S01]  /*05b0*/  IMAD R0, R10, R14, RZ ;  /* 0x0000000e0a007224 */ /* 0x000fe200078e02ff */
[----:B------:R-:W-:Y:S01]  /*05c0*/  MOV R2, 0xfe967699 ;  /* 0xfe96769900027802 */ /* 0x000fe20000000f00 */
[----:B------:R-:W-:Y:S01]  /*05d0*/  IMAD.MOV.U32 R3, RZ, RZ, RZ ;  /* 0x000000ffff037224 */ /* 0x000fe200078e00ff */
[----:B------:R0:W-:Y:S09]  /*05e0*/  STL.128 [R1], R4 ;  /* 0x0000000401007387 */ /* 0x0001f20000100c00 */
[----:B-1----:R-:W-:Y:S05]  /*05f0*/  @!P0 BRA `(.L_x_9) ;  /* 0x0000000400388947 */ /* 0x002fea0003800000 */
[----:B------:R-:W-:Y:S01]  /*0600*/  IMAD.MOV.U32 R15, RZ, RZ, RZ ;  /* 0x000000ffff0f7224 */ /* 0x000fe200078e00ff */
[----:B0-----:R-:W-:-:S07]  /*0610*/  LOP3.LUT R7, R10, 0x7ffffffc, RZ, 0xc0, !PT ;  /* 0x7ffffffc0a077812 */ /* 0x001fce00078ec0ff */
.L_x_20:
[----:B0--34-:R-:W2:Y:S01]  /*0620*/  LDL.64 R2, [R1] ;  /* 0x0000000001027983 */ /* 0x019ea20000100a00 */
[----:B------:R-:W-:Y:S01]  /*0630*/  IADD3 R5, PT, PT, R0, R15, RZ ;  /* 0x0000000f00057210 */ /* 0x000fe20007ffe0ff */
[----:B------:R-:W-:Y:S04]  /*0640*/  BSSY.RECONVERGENT B1, `(.L_x_10) ;  /* 0x0000012000017945 */ /* 0x000fe80003800200 */
[----:B------:R-:W-:-:S05]  /*0650*/  IMAD R5, R5, 0x4, R8 ;  /* 0x0000000405057824 */ /* 0x000fca00078e0208 */
[----:B------:R-:W2:Y:S02]  /*0660*/  LDS R6, [R5] ;  /* 0x0000000005067984 */ /* 0x000ea40000000800 */
[----:B--2---:R-:W-:-:S13]  /*0670*/  FSETP.GT.AND P0, PT, R6, R3, PT ;  /* 0x000000030600720b */ /* 0x004fda0003f04000 */
[----:B------:R-:W-:Y:S05]  /*0680*/  @!P0 BRA `(.L_x_11) ;  /* 0x0000000000348947 */ /* 0x000fea0003800000 */
[----:B------:R-:W-:Y:S01]  /*0690*/  FSETP.GT.AND P0, PT, R6, R2, PT ;  /* 0x000000020600720b */ /* 0x000fe20003f04000 */
[----:B------:R-:W-:Y:S01]  /*06a0*/  BSSY.RECONVERGENT B2, `(.L_x_12) ;  /* 0x0000007000027945 */ /* 0x000fe20003800200 */
[----:B------:R-:W-:-:S11]  /*06b0*/  IMAD.MOV.U32 R4, RZ, RZ, 0x1 ;  /* 0x00000001ff047424 */ /* 0x000fd600078e00ff */
[----:B------:R-:W-:Y:S05]  /*06c0*/  @!P0 BRA `(.L_x_13) ;  /* 0x0000000000108947 */ /* 0x000fea0003800000 */
[----:B------:R-:W2:Y:S01]  /*06d0*/  LDL R16, [R1+0x8] ;  /* 0x0000080001107983 */ /* 0x000ea20000100800 */
[----:B------:R-:W-:-:S03]  /*06e0*/  MOV R4, RZ ;  /* 0x000000ff00047202 */ /* 0x000fc60000000f00 */
[----:B------:R0:W-:Y:S04]  /*06f0*/  STL [R1+0x4], R2 ;  /* 0x0000040201007387 */ /* 0x0001e80000100800 */
[----:B--2---:R0:W-:Y:S02]  /*0700*/  STL [R1+0xc], R16 ;  /* 0x00000c1001007387 */ /* 0x0041e40000100800 */
.L_x_13:
[----:B------:R-:W-:Y:S05]  /*0710*/  BSYNC.RECONVERGENT B2 ;  /* 0x0000000000027941 */ /* 0x000fea0003800200 */
.L_x_12:
[----:B------:R-:W-:-:S05]  /*0720*/  IMAD.U32 R4, R4, 0x4, R1 ;  /* 0x0000000404047824 */ /* 0x000fca00078e0001 */
[----:B------:R1:W-:Y:S04]  /*0730*/  STL [R4], R6 ;  /* 0x0000000604007387 */ /* 0x0003e80000100800 */
[----:B------:R1:W-:Y:S04]  /*0740*/  STL [R4+0x8], R15 ;  /* 0x0000080f04007387 */ /* 0x0003e80000100800 */
[----:B------:R1:W5:Y:S02]  /*0750*/  LDL R3, [R1+0x4] ;  /* 0x0000040001037983 */ /* 0x0003640000100800 */
.L_x_11:
[----:B------:R-:W-:Y:S05]  /*0760*/  BSYNC.RECONVERGENT B1 ;  /* 0x0000000000017941 */ /* 0x000fea0003800200 */
.L_x_10:
[----:B0-----:R-:W0:Y:S01]  /*0770*/  LDS R16, [R5+0x4] ;  /* 0x0000040005107984 */ /* 0x001e220000000800 */
[----:B------:R-:W-:Y:S03]  /*0780*/  BSSY.RECONVERGENT B1, `(.L_x_14) ;  /* 0x0000011000017945 */ /* 0x000fe60003800200 */
[----:B------:R2:W3:Y:S04]  /*0790*/  LDS R18, [R5+0x8] ;  /* 0x0000080005127984 */ /* 0x0004e80000000800 */
[----:B------:R2:W4:Y:S01]  /*07a0*/  LDS R20, [R5+0xc] ;  /* 0x00000c0005147984 */ /* 0x0005220000000800 */
[----:B0----5:R-:W-:-:S13]  /*07b0*/  FSETP.GT.AND P0, PT, R16, R3, PT ;  /* 0x000000031000720b */ /* 0x021fda0003f04000 */
[----:B--234-:R-:W-:Y:S05]  /*07c0*/  @!P0 BRA `(.L_x_15) ;  /* 0x0000000000308947 */ /* 0x01cfea0003800000 */
[----:B-1----:R-:W2:Y:S02]  /*07d0*/  LDL R4, [R1] ;  /* 0x0000000001047983 */ /* 0x002ea40000100800 */
[----:B--2---:R-:W-:-:S13]  /*07e0*/  FSETP.GT.AND P0, PT, R16, R4, PT ;  /* 0x000000041000720b */ /* 0x004fda0003f04000 */
[----:B------:R-:W2:Y:S01]  /*07f0*/  @P0 LDL R6, [R1+0x8] ;  /* 0x0000080001060983 */ /* 0x000ea20000100800 */
[----:B------:R-:W-:Y:S01]  /*0800*/  IMAD.MOV.U32 R2, RZ, RZ, 0x1 ;  /* 0x00000001ff027424 */ /* 0x000fe200078e00ff */
[----:B------:R-:W-:Y:S02]  /*0810*/  @P0 MOV R2, RZ ;  /* 0x000000ff00020202 */ /* 0x000fe40000000f00 */
[----:B------:R0:W-:Y:S03]  /*0820*/  @P0 STL [R1+0x4], R4 ;  /* 0x0000040401000387 */ /* 0x0001e60000100800 */
[----:B------:R-:W-:Y:S02]  /*0830*/  IMAD.U32 R5, R2, 0x4, R1 ;  /* 0x0000000402057824 */ /* 0x000fe400078e0001 */
[----:B------:R-:W-:Y:S01]  /*0840*/  VIADD R2, R15, 0x1 ;  /* 0x000000010f027836 */ /* 0x000fe20000000000 */
[----:B--2---:R0:W-:Y:S04]  /*0850*/  @P0 STL [R1+0xc], R6 ;  /* 0x00000c0601000387 */ /* 0x0041e80000100800 */
[----:B------:R0:W-:Y:S04]  /*0860*/  STL [R5], R16 ;  /* 0x0000001005007387 */ /* 0x0001e80000100800 */
[----:B------:R0:W-:Y:S04]  /*0870*/  STL [R5+0x8], R2 ;  /* 0x0000080205007387 */ /* 0x0001e80000100800 */
[----:B------:R0:W5:Y:S02]  /*0880*/  LDL R3, [R1+0x4] ;  /* 0x0000040001037983 */ /* 0x0001640000100800 */
.L_x_15:
[----:B------:R-:W-:Y:S05]  /*0890*/  BSYNC.RECONVERGENT B1 ;  /* 0x0000000000017941 */ /* 0x000fea0003800200 */
.L_x_14:
[----:B-----5:R-:W-:Y:S01]  /*08a0*/  FSETP.GT.AND P0, PT, R18, R3, PT ;  /* 0x000000031200720b */ /* 0x020fe20003f04000 */
[----:B------:R-:W-:-:S12]  /*08b0*/  BSSY.RECONVERGENT B1, `(.L_x_16) ;  /* 0x000000e000017945 */ /* 0x000fd80003800200 */
[----:B------:R-:W-:Y:S05]  /*08c0*/  @!P0 BRA `(.L_x_17) ;  /* 0x0000000000308947 */ /* 0x000fea0003800000 */
[----:B01----:R-:W2:Y:S01]  /*08d0*/  LDL R4, [R1] ;  /* 0x0000000001047983 */ /* 0x003ea20000100800 */
[----:B------:R-:W-:Y:S01]  /*08e0*/  HFMA2 R2, -RZ, RZ, 0, 5.9604644775390625e-08 ;  /* 0x00000001ff027431 */ /* 0x000fe200000001ff */
[----:B--2---:R-:W-:-:S13]  /*08f0*/  FSETP.GT.AND P0, PT, R18, R4, PT ;  /* 0x000000041200720b */ /* 0x004fda0003f04000 */
[----:B------:R-:W2:Y:S01]  /*0900*/  @P0 LDL R6, [R1+0x8] ;  /* 0x0000080001060983 */ /* 0x000ea20000100800 */
[----:B------:R-:W-:-:S03]  /*0910*/  @P0 IMAD.MOV.U32 R2, RZ, RZ, RZ ;  /* 0x000000ffff020224 */ /* 0x000fc600078e00ff */
[----:B------:R3:W-:Y:S01]  /*0920*/  @P0 STL [R1+0x4], R4 ;  /* 0x0000040401000387 */ /* 0x0007e20000100800 */
[----:B------:R-:W-:Y:S01]  /*0930*/  IMAD.U32 R5, R2, 0x4, R1 ;  /* 0x0000000402057824 */ /* 0x000fe200078e0001 */
[----:B------:R-:W-:Y:S02]  /*0940*/  IADD3 R2, PT, PT, R15, 0x2, RZ ;  /* 0x000000020f027810 */ /* 0x000fe40007ffe0ff */
[----:B--2---:R3:W-:Y:S04]  /*0950*/  @P0 STL [R1+0xc], R6 ;  /* 0x00000c0601000387 */ /* 0x0047e80000100800 */
[----:B------:R3:W-:Y:S04]  /*0960*/  STL [R5], R18 ;  /* 0x0000001205007387 */ /* 0x0007e80000100800 */
[----:B------:R3:W-:Y:S04]  /*0970*/  STL [R5+0x8], R2 ;  /* 0x0000080205007387 */ /* 0x0007e80000100800 */
[----:B------:R3:W5:Y:S02]  /*0980*/  LDL R3, [R1+0x4] ;  /* 0x0000040001037983 */ /* 0x0007640000100800 */
.L_x_17:
[----:B------:R-:W-:Y:S05]  /*0990*/  BSYNC.RECONVERGENT B1 ;  /* 0x0000000000017941 */ /* 0x000fea0003800200 */
.L_x_16:
[----:B-----5:R-:W-:Y:S01]  /*09a0*/  FSETP.GT.AND P0, PT, R20, R3, PT ;  /* 0x000000031400720b */ /* 0x020fe20003f04000 */
[----:B------:R-:W-:-:S12]  /*09b0*/  BSSY.RECONVERGENT B1, `(.L_x_18) ;  /* 0x000000d000017945 */ /* 0x000fd80003800200 */
[----:B------:R-:W-:Y:S05]  /*09c0*/  @!P0 BRA `(.L_x_19) ;  /* 0x00000000002c8947 */ /* 0x000fea0003800000 */
[----:B01-3--:R-:W2:Y:S02]  /*09d0*/  LDL R4, [R1] ;  /* 0x0000000001047983 */ /* 0x00bea40000100800 */
[----:B--2---:R-:W-:-:S13]  /*09e0*/  FSETP.GT.AND P0, PT, R20, R4, PT ;  /* 0x000000041400720b */ /* 0x004fda0003f04000 */
[----:B------:R-:W2:Y:S01]  /*09f0*/  @P0 LDL R6, [R1+0x8] ;  /* 0x0000080001060983 */ /* 0x000ea20000100800 */
[----:B------:R-:W-:Y:S02]  /*0a00*/  IMAD.MOV.U32 R2, RZ, RZ, 0x1 ;  /* 0x00000001ff027424 */ /* 0x000fe400078e00ff */
[----:B------:R-:W-:Y:S01]  /*0a10*/  @P0 IMAD.MOV.U32 R2, RZ, RZ, RZ ;  /* 0x000000ffff020224 */ /* 0x000fe200078e00ff */
[----:B------:R4:W-:Y:S04]  /*0a20*/  @P0 STL [R1+0x4], R4 ;  /* 0x0000040401000387 */ /* 0x0009e80000100800 */
[----:B------:R-:W-:Y:S01]  /*0a30*/  LEA R3, R2, R1, 0x2 ;  /* 0x0000000102037211 */ /* 0x000fe200078e10ff */
[----:B------:R-:W-:Y:S01]  /*0a40*/  VIADD R2, R15, 0x3 ;  /* 0x000000030f027836 */ /* 0x000fe20000000000 */
[----:B--2---:R4:W-:Y:S04]  /*0a50*/  @P0 STL [R1+0xc], R6 ;  /* 0x00000c0601000387 */ /* 0x0049e80000100800 */
[----:B------:R4:W-:Y:S04]  /*0a60*/  STL [R3], R20 ;  /* 0x0000001403007387 */ /* 0x0009e80000100800 */
[----:B------:R4:W-:Y:S02]  /*0a70*/  STL [R3+0x8], R2 ;  /* 0x0000080203007387 */ /* 0x0009e40000100800 */
.L_x_19:
[----:B------:R-:W-:Y:S05]  /*0a80*/  BSYNC.RECONVERGENT B1 ;  /* 0x0000000000017941 */ /* 0x000fea0003800200 */
.L_x_18:
[----:B-1----:R-:W-:-:S05]  /*0a90*/  VIADD R15, R15, 0x4 ;  /* 0x000000040f0f7836 */ /* 0x002fca0000000000 */
[----:B------:R-:W-:-:S13]  /*0aa0*/  ISETP.NE.AND P0, PT, R15, R7, PT ;  /* 0x000000070f00720c */ /* 0x000fda0003f05270 */
[----:B------:R-:W-:Y:S05]  /*0ab0*/  @P0 BRA `(.L_x_20) ;  /* 0xfffffff800d80947 */ /* 0x000fea000383ffff */
[----:B0--34-:R1:W5:Y:S01]  /*0ac0*/  LDL R2, [R1+0x4] ;  /* 0x0000040001027983 */ /* 0x0193620000100800 */
[----:B------:R-:W-:-:S07]  /*0ad0*/  MOV R3, R7 ;  /* 0x0000000700037202 */ /* 0x000fce0000000f00 */
.L_x_9:
[----:B------:R-:W-:-:S13]  /*0ae0*/  ISETP.NE.AND P0, PT, R12, RZ, PT ;  /* 0x000000ff0c00720c */ /* 0x000fda0003f05270 */
[----:B------:R-:W-:Y:S05]  /*0af0*/  @!P0 BRA `(.L_x_21) ;  /* 0x0000000000e08947 */ /* 0x000fea0003800000 */
[----:B0-----:R-:W-:Y:S01]  /*0b00*/  IMAD.IADD R5, R0, 0x1, R3 ;  /* 0x0000000100057824 */ /* 0x001fe200078e0203 */
[----:B------:R-:W-:Y:S01]  /*0b10*/  BSSY.RECONVERGENT B1, `(.L_x_22) ;  /* 0x0000011000017945 */ /* 0x000fe20003800200 */
[----:B------:R-:W-:Y:S02]  /*0b20*/  ISETP.NE.AND P1, PT, R12, 0x1, PT ;  /* 0x000000010c00780c */ /* 0x000fe40003f25270 */
[----:B------:R-:W-:-:S05]  /*0b30*/  IMAD R7, R5, 0x4, R8 ;  /* 0x0000000405077824 */ /* 0x000fca00078e0208 */
[----:B------:R-:W0:Y:S02]  /*0b40*/  LDS R5, [R7] ;  /* 0x0000000007057984 */ /* 0x000e240000000800 */
[----:B0----5:R-:W-:-:S13]  /*0b50*/  FSETP.GT.AND P0, PT, R5, R2, PT ;  /* 0x000000020500720b */ /* 0x021fda0003f04000 */
[----:B------:R-:W-:Y:S05]  /*0b60*/  @!P0 BRA `(.L_x_23) ;  /* 0x00000000002c8947 */ /* 0x000fea0003800000 */
[----:B------:R-:W2:Y:S01]  /*0b70*/  LDL R4, [R1] ;  /* 0x0000000001047983 */ /* 0x000ea20000100800 */
[----:B------:R-:W-:Y:S01]  /*0b80*/  HFMA2 R0, -RZ, RZ, 0, 5.9604644775390625e-08 ;  /* 0x00000001ff007431 */ /* 0x000fe200000001ff */
[----:B--2---:R-:W-:-:S13]  /*0b90*/  FSETP.GT.AND P0, PT, R5, R4, PT ;  /* 0x000000040500720b */ /* 0x004fda0003f04000 */
[----:B------:R-:W2:Y:S01]  /*0ba0*/  @P0 LDL R6, [R1+0x8] ;  /* 0x0000080001060983 */ /* 0x000ea20000100800 */
[----:B------:R-:W-:-:S03]  /*0bb0*/  @P0 IMAD.MOV.U32 R0, RZ, RZ, RZ ;  /* 0x000000ffff000224 */ /* 0x000fc600078e00ff */
[----:B------:R0:W-:Y:S01]  /*0bc0*/  @P0 STL [R1+0x4], R4 ;  /* 0x0000040401000387 */ /* 0x0001e20000100800 */
[----:B------:R-:W-:-:S03]  /*0bd0*/  IMAD.U32 R0, R0, 0x4, R1 ;  /* 0x0000000400007824 */ /* 0x000fc600078e0001 */
[----:B--2---:R0:W-:Y:S04]  /*0be0*/  @P0 STL [R1+0xc], R6 ;  /* 0x00000c0601000387 */ /* 0x0041e80000100800 */
[----:B------:R0:W-:Y:S04]  /*0bf0*/  STL [R0], R5 ;  /* 0x0000000500007387 */ /* 0x0001e80000100800 */
[----:B------:R0:W-:Y:S04]  /*0c00*/  STL [R0+0x8], R3 ;  /* 0x0000080300007387 */ /* 0x0001e80000100800 */
[----:B------:R0:W5:Y:S02]  /*0c10*/  LDL R2, [R1+0x4] ;  /* 0x0000040001027983 */ /* 0x0001640000100800 */
.L_x_23:
[----:B------:R-:W-:Y:S05]  /*0c20*/  BSYNC.RECONVERGENT B1 ;  /* 0x0000000000017941 */ /* 0x000fea0003800200 */
.L_x_22:
[----:B------:R-:W-:Y:S04]  /*0c30*/  BSSY.RECONVERGENT B1, `(.L_x_21) ;  /* 0x0000024000017945 */ /* 0x000fe80003800200 */
[----:B------:R-:W-:Y:S05]  /*0c40*/  @!P1 BRA `(.L_x_24) ;  /* 0x0000000000889947 */ /* 0x000fea0003800000 */
[----:B------:R-:W2:Y:S01]  /*0c50*/  LDS R15, [R7+0x4] ;  /* 0x00000400070f7984 */ /* 0x000ea20000000800 */
[----:B------:R-:W-:Y:S01]  /*0c60*/  BSSY.RECONVERGENT B2, `(.L_x_25) ;  /* 0x0000010000027945 */ /* 0x000fe20003800200 */
[----:B------:R-:W-:Y:S02]  /*0c70*/  ISETP.NE.AND P1, PT, R12, 0x2, PT ;  /* 0x000000020c00780c */ /* 0x000fe40003f25270 */
[----:B--2--5:R-:W-:-:S13]  /*0c80*/  FSETP.GT.AND P0, PT, R15, R2, PT ;  /* 0x000000020f00720b */ /* 0x024fda0003f04000 */
[----:B------:R-:W-:Y:S05]  /*0c90*/  @!P0 BRA `(.L_x_26) ;  /* 0x0000000000308947 */ /* 0x000fea0003800000 */
[----:B0-----:R-:W2:Y:S02]  /*0ca0*/  LDL R4, [R1] ;  /* 0x0000000001047983 */ /* 0x001ea40000100800 */
[----:B--2---:R-:W-:-:S13]  /*0cb0*/  FSETP.GT.AND P0, PT, R15, R4, PT ;  /* 0x000000040f00720b */ /* 0x004fda0003f04000 */
[----:B------:R-:W2:Y:S01]  /*0cc0*/  @P0 LDL R6, [R1+0x8] ;  /* 0x0000080001060983 */ /* 0x000ea20000100800 */
[----:B------:R-:W-:Y:S01]  /*0cd0*/  MOV R0, 0x1 ;  /* 0x0000000100007802 */ /* 0x000fe20000000f00 */
[----:B------:R-:W-:Y:S02]  /*0ce0*/  @P0 IMAD.MOV.U32 R0, RZ, RZ, RZ ;  /* 0x000000ffff000224 */ /* 0x000fe400078e00ff */
[----:B------:R3:W-:Y:S02]  /*0cf0*/  @P0 STL [R1+0x4], R4 ;  /* 0x0000040401000387 */ /* 0x0007e40000100800 */
[----:B------:R-:W-:Y:S01]  /*0d00*/  IMAD.U32 R5, R0, 0x4, R1 ;  /* 0x0000000400057824 */ /* 0x000fe200078e0001 */
[----:B------:R-:W-:Y:S01]  /*0d10*/  IADD3 R0, PT, PT, R3, 0x1, RZ ;  /* 0x0000000103007810 */ /* 0x000fe20007ffe0ff */
[----:B--2---:R3:W-:Y:S04]  /*0d20*/  @P0 STL [R1+0xc], R6 ;  /* 0x00000c0601000387 */ /* 0x0047e80000100800 */
[----:B------:R3:W-:Y:S04]  /*0d30*/  STL [R5], R15 ;  /* 0x0000000f05007387 */ /* 0x0007e80000100800 */
[----:B------:R3:W-:Y:S04]  /*0d40*/  STL [R5+0x8], R0 ;  /* 0x0000080005007387 */ /* 0x0007e80000100800 */
[----:B------:R3:W5:Y:S02]  /*0d50*/  LDL R2, [R1+0x4] ;  /* 0x0000040001027983 */ /* 0x0007640000100800 */
.L_x_26:
[----:B------:R-:W-:Y:S05]  /*0d60*/  BSYNC.RECONVERGENT B2 ;  /* 0x0000000000027941 */ /* 0x000fea0003800200 */
.L_x_25:
[----:B------:R-:W-:Y:S05]  /*0d70*/  @!P1 BRA `(.L_x_24) ;  /* 0x00000000003c9947 */ /* 0x000fea0003800000 */
[----:B------:R-:W2:Y:S02]  /*0d80*/  LDS R7, [R7+0x8] ;  /* 0x0000080007077984 */ /* 0x000ea40000000800 */
[----:B--2--5:R-:W-:-:S13]  /*0d90*/  FSETP.GT.AND P0, PT, R7, R2, PT ;  /* 0x000000020700720b */ /* 0x024fda0003f04000 */
[----:B------:R-:W-:Y:S05]  /*0da0*/  @!P0 BRA `(.L_x_24) ;  /* 0x0000000000308947 */ /* 0x000fea0003800000 */
[----:B0--3--:R-:W2:Y:S02]  /*0db0*/  LDL R4, [R1] ;  /* 0x0000000001047983 */ /* 0x009ea40000100800 */
[----:B--2---:R-:W-:-:S13]  /*0dc0*/  FSETP.GT.AND P0, PT, R7, R4, PT ;  /* 0x000000040700720b */ /* 0x004fda0003f04000 */
[----:B------:R-:W2:Y:S01]  /*0dd0*/  @P0 LDL R6, [R1+0x8] ;  /* 0x0000080001060983 */ /* 0x000ea20000100800 */
[----:B------:R-:W-:Y:S02]  /*0de0*/  IMAD.MOV.U32 R0, RZ, RZ, 0x1 ;  /* 0x00000001ff007424 */ /* 0x000fe400078e00ff */
[----:B------:R-:W-:Y:S01]  /*0df0*/  @P0 IMAD.MOV.U32 R0, RZ, RZ, RZ ;  /* 0x000000ffff000224 */ /* 0x000fe200078e00ff */
[----:B------:R4:W-:Y:S01]  /*0e00*/  @P0 STL [R1+0x4], R4 ;  /* 0x0000040401000387 */ /* 0x0009e20000100800 */
[----:B------:R-:W-:-:S03]  /*0e10*/  VIADD R3, R3, 0x2 ;  /* 0x0000000203037836 */ /* 0x000fc60000000000 */
[----:B------:R-:W-:Y:S01]  /*0e20*/  LEA R0, R0, R1, 0x2 ;  /* 0x0000000100007211 */ /* 0x000fe200078e10ff */
[----:B--2---:R4:W-:Y:S04]  /*0e30*/  @P0 STL [R1+0xc], R6 ;  /* 0x00000c0601000387 */ /* 0x0049e80000100800 */
[----:B------:R4:W-:Y:S04]  /*0e40*/  STL [R0], R7 ;  /* 0x0000000700007387 */ /* 0x0009e80000100800 */
[----:B------:R4:W-:Y:S04]  /*0e50*/  STL [R0+0x8], R3 ;  /* 0x0000080300007387 */ /* 0x0009e80000100800 */
[----:B------:R4:W5:Y:S02]  /*0e60*/  LDL R2, [R1+0x4] ;  /* 0x0000040001027983 */ /* 0x0009640000100800 */
.L_x_24:
[----:B------:R-:W-:Y:S05]  /*0e70*/  BSYNC.RECONVERGENT B1 ;  /* 0x0000000000017941 */ /* 0x000fea0003800200 */
.L_x_21:
[----:B0--3--:R-:W2:Y:S01]  /*0e80*/  LDL R5, [R1] ;  /* 0x0000000001057983 */ /* 0x009ea20000100800 */
[----:B------:R-:W0:Y:S01]  /*0e90*/  LDCU UR4, c[0x0][0x3a8] ;  /* 0x00007500ff0477ac */ /* 0x000e220008000800 */
[C---:B----4-:R-:W-:Y:S01]  /*0ea0*/  IMAD R3, R14.reuse, 0x4, R11 ;  /* 0x000000040e037824 */ /* 0x050fe200078e020b */
[----:B------:R-:W-:Y:S01]  /*0eb0*/  LEA R4, R14, R9, 0x2 ;  /* 0x000000090e047211 */ /* 0x000fe200078e10ff */
[----:B0-----:R-:W-:Y:S02]  /*0ec0*/  IMAD.U32 R0, RZ, RZ, UR4 ;  /* 0x00000004ff007e24 */ /* 0x001fe4000f8e00ff */
[----:B--2--5:R-:W-:Y:S01]  /*0ed0*/  FADD R2, R2, R5 ;  /* 0x0000000502027221 */ /* 0x024fe20000000000 */
[----:B------:R-:W-:-:S04]  /*0ee0*/  VIADD R5, R14, 0x1 ;  /* 0x000000010e057836 */ /* 0x000fc80000000000 */
[----:B------:R3:W-:Y:S01]  /*0ef0*/  STS [R3], R2 ;  /* 0x0000000203007388 */ /* 0x0007e20000000800 */
[----:B------:R-:W-:-:S03]  /*0f00*/  ISETP.NE.AND P0, PT, R5, R0, PT ;  /* 0x000000000500720c */ /* 0x000fc60003f05270 */
[----:B------:R3:W-:Y:S10]  /*0f10*/  STS [R4], RZ ;  /* 0x000000ff04007388 */ /* 0x0007f40000000800 */
[----:B---3--:R-:W-:Y:S05]  /*0f20*/  @!P0 BRA `(.L_x_7) ;  /* 0x0000000400b48947 */ /* 0x008fea0003800000 */
[----:B------:R-:W-:Y:S01]  /*0f30*/  MOV R14, R5 ;  /* 0x00000005000e7202 */ /* 0x000fe20000000f00 */
[----:B------:R-:W-:Y:S06]  /*0f40*/  BRA `(.L_x_27) ;  /* 0xfffffff400887947 */ /* 0x000fec000383ffff */
.L_x_8:
[C---:B------:R-:W-:Y:S01]  /*0f50*/  ISETP.GE.U32.AND P0, PT, R0.reuse, 0x10, PT ;  /* 0x000000100000780c */ /* 0x040fe20003f06070 */
[----:B------:R-:W-:Y:S01]  /*0f60*/  IMAD.MOV.U32 R2, RZ, RZ, RZ ;  /* 0x000000ffff027224 */ /* 0x000fe200078e00ff */
[----:B------:R-:W-:-:S11]  /*0f70*/  LOP3.LUT R12, R0, 0xf, RZ, 0xc0, !PT ;  /* 0x0000000f000c7812 */ /* 0x000fd600078ec0ff */
[----:B------:R-:W-:Y:S05]  /*0f80*/  @!P0 BRA `(.L_x_28) ;  /* 0x0000000000948947 */ /* 0x000fea0003800000 */
[----:B------:R-:W-:Y:S01]  /*0f90*/  LOP3.LUT R2, R0, 0x7ffffff0, RZ, 0xc0, !PT ;  /* 0x7ffffff000027812 */ /* 0x000fe200078ec0ff */
[----:B------:R-:W-:-:S07]  /*0fa0*/  IMAD.MOV.U32 R4, RZ, RZ, RZ ;  /* 0x000000ffff047224 */ /* 0x000fce00078e00ff */
.L_x_29:
[C---:B0-----:R-:W-:Y:S01]  /*0fb0*/  LEA R5, R4.reuse, R9, 0x2 ;  /* 0x0000000904057211 */ /* 0x041fe200078e10ff */
[C---:B------:R-:W-:Y:S01]  /*0fc0*/  IMAD R3, R4.reuse, 0x4, R11 ;  /* 0x0000000404037824 */ /* 0x040fe200078e020b */
[----:B------:R-:W-:Y:S01]  /*0fd0*/  MOV R7, 0xff167699 ;  /* 0xff16769900077802 */ /* 0x000fe20000000f00 */
[----:B------:R-:W-:Y:S02]  /*0fe0*/  IMAD.MOV.U32 R6, RZ, RZ, -0xe98967 ;  /* 0xff167699ff067424 */ /* 0x000fe400078e00ff */
[----:B------:R0:W-:Y:S01]  /*0ff0*/  STS [R5], RZ ;  /* 0x000000ff05007388 */ /* 0x0001e20000000800 */
[----:B------:R-:W-:-:S03]  /*1000*/  VIADD R4, R4, 0x10 ;  /* 0x0000001004047836 */ /* 0x000fc60000000000 */
[----:B------:R0:W-:Y:S02]  /*1010*/  STS.64 [R3], R6 ;  /* 0x0000000603007388 */ /* 0x0001e40000000a00 */
[----:B------:R-:W-:Y:S02]  /*1020*/  ISETP.NE.AND P0, PT, R4, R2, PT ;  /* 0x000000020400720c */ /* 0x000fe40003f05270 */
[----:B------:R0:W-:Y:S04]  /*1030*/  STS [R5+0x4], RZ ;  /* 0x000004ff05007388 */ /* 0x0001e80000000800 */
[----:B------:R0:W-:Y:S04]  /*1040*/  STS [R5+0x8], RZ ;  /* 0x000008ff05007388 */ /* 0x0001e80000000800 */
[----:B------:R0:W-:Y:S04]  /*1050*/  STS.64 [R3+0x8], R6 ;  /* 0x0000080603007388 */ /* 0x0001e80000000a00 */
        /* <DEDUP_REMOVED lines=18> */
[----:B------:R0:W-:Y:S01]  /*1180*/  STS [R5+0x3c], RZ ;  /* 0x00003cff05007388 */ /* 0x0001e20000000800 */
[----:B------:R-:W-:Y:S05]  /*1190*/  @P0 BRA `(.L_x_29) ;  /* 0xfffffffc00840947 */ /* 0x000fea000383ffff */
[----:B------:R-:W-:Y:S01]  /*11a0*/  IMAD.MOV.U32 R4, RZ, RZ, -0x1698967 ;  /* 0xfe967699ff047424 */ /* 0x000fe200078e00ff */
[----:B0-----:R-:W-:Y:S02]  /*11b0*/  MOV R5, 0xfe967699 ;  /* 0xfe96769900057802 */ /* 0x001fe40000000f00 */
[----:B------:R-:W-:-:S05]  /*11c0*/  CS2R R6, SRZ ;  /* 0x0000000000067805 */ /* 0x000fca000001ff00 */
[----:B------:R0:W-:Y:S02]  /*11d0*/  STL.128 [R1], R4 ;  /* 0x0000000401007387 */ /* 0x0001e40000100c00 */
.L_x_28:
[----:B------:R-:W-:-:S13]  /*11e0*/  ISETP.NE.AND P0, PT, R12, RZ, PT ;  /* 0x000000ff0c00720c */ /* 0x000fda0003f05270 */
[----:B------:R-:W-:Y:S05]  /*11f0*/  @!P0 BRA `(.L_x_7) ;  /* 0x0000000400008947 */ /* 0x000fea0003800000 */
[----:B------:R-:W-:Y:S02]  /*1200*/  ISETP.GE.U32.AND P0, PT, R12, 0x8, PT ;  /* 0x000000080c00780c */ /* 0x000fe40003f06070 */
[----:B------:R-:W-:-:S04]  /*1210*/  LOP3.LUT R15, R0, 0x7, RZ, 0xc0, !PT ;  /* 0x00000007000f7812 */ /* 0x000fc800078ec0ff */
[----:B------:R-:W-:-:S07]  /*1220*/  ISETP.NE.AND P1, PT, R15, RZ, PT ;  /* 0x000000ff0f00720c */ /* 0x000fce0003f25270 */
[----:B------:R-:W-:Y:S06]  /*1230*/  @!P0 BRA `(.L_x_30) ;  /* 0x0000000000608947 */ /* 0x000fec0003800000 */
[C---:B------:R-:W-:Y:S01]  /*1240*/  IMAD R3, R2.reuse, 0x4, R11 ;  /* 0x0000000402037824 */ /* 0x040fe200078e020b */
[----:B0-----:R-:W-:Y:S01]  /*1250*/  MOV R5, 0xfe967699 ;  /* 0xfe96769900057802 */ /* 0x001fe20000000f00 */
[----:B------:R-:W-:Y:S01]  /*1260*/  IMAD.MOV.U32 R14, RZ, RZ, -0xe98967 ;  /* 0xff167699ff0e7424 */ /* 0x000fe200078e00ff */
[----:B------:R-:W-:Y:S01]  /*1270*/  CS2R R6, SRZ ;  /* 0x0000000000067805 */ /* 0x000fe2000001ff00 */
[C---:B------:R-:W-:Y:S01]  /*1280*/  IMAD R12, R2.reuse, 0x4, R9 ;  /* 0x00000004020c7824 */ /* 0x040fe200078e0209 */
[----:B------:R-:W-:Y:S01]  /*1290*/  IADD3 R2, PT, PT, R2, 0x8, RZ ;  /* 0x0000000802027810 */ /* 0x000fe20007ffe0ff */
[----:B------:R-:W-:Y:S01]  /*12a0*/  IMAD.MOV.U32 R4, RZ, RZ, -0x1698967 ;  /* 0xfe967699ff047424 */ /* 0x000fe200078e00ff */
[----:B------:R1:W-:Y:S04]  /*12b0*/  STS [R3], R14 ;  /* 0x0000000e03007388 */ /* 0x0003e80000000800 */
[----:B------:R1:W-:Y:S04]  /*12c0*/  STS [R12], RZ ;  /* 0x000000ff0c007388 */ /* 0x0003e80000000800 */
[----:B------:R1:W-:Y:S04]  /*12d0*/  STS [R3+0x4], R14 ;  /* 0x0000040e03007388 */ /* 0x0003e80000000800 */
[----:B------:R1:W-:Y:S04]  /*12e0*/  STS [R12+0x4], RZ ;  /* 0x000004ff0c007388 */ /* 0x0003e80000000800 */
        /* <DEDUP_REMOVED lines=11> */
[----:B------:R1:W-:Y:S04]  /*13a0*/  STL.128 [R1], R4 ;  /* 0x0000000401007387 */ /* 0x0003e80000100c00 */
[----:B------:R1:W-:Y:S02]  /*13b0*/  STS [R12+0x1c], RZ ;  /* 0x00001cff0c007388 */ /* 0x0003e40000000800 */
.L_x_30:
[----:B------:R-:W-:Y:S05]  /*13c0*/  @!P1 BRA `(.L_x_7) ;  /* 0x00000000008c9947 */ /* 0x000fea0003800000 */
[----:B------:R-:W-:Y:S02]  /*13d0*/  ISETP.GE.U32.AND P0, PT, R15, 0x4, PT ;  /* 0x000000040f00780c */ /* 0x000fe40003f06070 */
[----:B------:R-:W-:-:S04]  /*13e0*/  LOP3.LUT R16, R0, 0x3, RZ, 0xc0, !PT ;  /* 0x0000000300107812 */ /* 0x000fc800078ec0ff */
[----:B------:R-:W-:-:S07]  /*13f0*/  ISETP.NE.AND P1, PT, R16, RZ, PT ;  /* 0x000000ff1000720c */ /* 0x000fce0003f25270 */
[----:B------:R-:W-:Y:S06]  /*1400*/  @!P0 BRA `(.L_x_31) ;  /* 0x0000000000408947 */ /* 0x000fec0003800000 */
[C---:B-1----:R-:W-:Y:S01]  /*1410*/  IMAD R3, R2.reuse, 0x4, R11 ;  /* 0x0000000402037824 */ /* 0x042fe200078e020b */
        /* <DEDUP_REMOVED lines=13> */
[----:B------:R2:W-:Y:S04]  /*14f0*/  STL.128 [R1], R4 ;  /* 0x0000000401007387 */ /* 0x0005e80000100c00 */
[----:B------:R2:W-:Y:S02]  /*1500*/  STS [R14+0xc], RZ ;  /* 0x00000cff0e007388 */ /* 0x0005e40000000800 */
.L_x_31:
[----:B------:R-:W-:Y:S05]  /*1510*/  @!P1 BRA `(.L_x_7) ;  /* 0x0000000000389947 */ /* 0x000fea0003800000 */
[----:B012---:R-:W-:Y:S01]  /*1520*/  IMAD.MOV.U32 R4, RZ, RZ, -0x1698967 ;  /* 0xfe967699ff047424 */ /* 0x007fe200078e00ff */
[----:B------:R-:W-:Y:S01]  /*1530*/  CS2R R6, SRZ ;  /* 0x0000000000067805 */ /* 0x000fe2000001ff00 */
[----:B------:R-:W-:Y:S01]  /*1540*/  IMAD.MOV.U32 R5, RZ, RZ, -0x1698967 ;  /* 0xfe967699ff057424 */ /* 0x000fe200078e00ff */
[----:B------:R-:W-:Y:S01]  /*1550*/  MOV R3, 0xff167699 ;  /* 0xff16769900037802 */ /* 0x000fe20000000f00 */
[----:B------:R-:W-:-:S03]  /*1560*/  UMOV UR4, URZ ;  /* 0x000000ff00047c82 */ /* 0x000fc60008000000 */
[----:B------:R0:W-:Y:S03]  /*1570*/  STL.128 [R1], R4 ;  /* 0x0000000401007387 */ /* 0x0001e60000100c00 */
.L_x_32:
[C---:B0-----:R-:W-:Y:S01]  /*1580*/  IMAD R4, R2.reuse, 0x4, R11 ;  /* 0x0000000402047824 */ /* 0x041fe200078e020b */
[----:B------:R-:W-:Y:S01]  /*1590*/  UIADD3 UR4, UPT, UPT, UR4, 0x1, URZ ;  /* 0x0000000104047890 */ /* 0x000fe2000fffe0ff */
[C---:B------:R-:W-:Y:S01]  /*15a0*/  IMAD R5, R2.reuse, 0x4, R9 ;  /* 0x0000000402057824 */ /* 0x040fe200078e0209 */
[----:B------:R-:W-:Y:S02]  /*15b0*/  IADD3 R2, PT, PT, R2, 0x1, RZ ;  /* 0x0000000102027810 */ /* 0x000fe40007ffe0ff */
[----:B------:R3:W-:Y:S02]  /*15c0*/  STS [R4], R3 ;  /* 0x0000000304007388 */ /* 0x0007e40000000800 */
[----:B------:R-:W-:Y:S02]  /*15d0*/  ISETP.NE.AND P0, PT, R16, UR4, PT ;  /* 0x0000000410007c0c */ /* 0x000fe4000bf05270 */
[----:B------:R3:W-:Y:S11]  /*15e0*/  STS [R5], RZ ;  /* 0x000000ff05007388 */ /* 0x0007f60000000800 */
[----:B---3--:R-:W-:Y:S05]  /*15f0*/  @P0 BRA `(.L_x_32) ;  /* 0xfffffffc00e00947 */ /* 0x008fea000383ffff */
.L_x_7:
[----:B------:R-:W3:Y:S02]  /*1600*/  LDC R2, c[0x0][0x3ac] ;  /* 0x0000eb00ff027b82 */ /* 0x000ee40000000800 */
[----:B---3--:R-:W-:-:S13]  /*1610*/  ISETP.GE.AND P0, PT, R2, 0x1, PT ;  /* 0x000000010200780c */ /* 0x008fda0003f06270 */
[----:B------:R-:W-:Y:S05]  /*1620*/  @!P0 BRA `(.L_x_6) ;  /* 0x0000000400c88947 */ /* 0x000fea0003800000 */
[----:B------:R-:W-:-:S13]  /*1630*/  ISETP.GE.AND P0, PT, R0, 0x1, PT ;  /* 0x000000010000780c */ /* 0x000fda0003f06270 */
[----:B------:R-:W-:Y:S05]  /*1640*/  @!P0 BRA `(.L_x_33) ;  /* 0x0000000400848947 */ /* 0x000fea0003800000 */
[C---:B------:R-:W-:Y:S01]  /*1650*/  LOP3.LUT R15, R0.reuse, 0x3, RZ, 0xc0, !PT ;  /* 0x00000003000f7812 */ /* 0x040fe200078ec0ff */
[----:B------:R-:W-:Y:S01]  /*1660*/  IMAD.MOV.U32 R2, RZ, RZ, RZ ;  /* 0x000000ffff027224 */ /* 0x000fe200078e00ff */
[----:B------:R-:W-:-:S07]  /*1670*/  LOP3.LUT R0, R0, 0x7ffffffc, RZ, 0xc0, !PT ;  /* 0x7ffffffc00007812 */ /* 0x000fce00078ec0ff */
.L_x_51:
[----:B------:R-:W3:Y:S01]  /*1680*/  LDCU UR4, c[0x0][0x3a8] ;  /* 0x00007500ff0477ac */ /* 0x000ee20008000800 */
[----:B-12---:R-:W-:Y:S01]  /*1690*/  IMAD.MOV.U32 R3, RZ, RZ, -0x1698967 ;  /* 0xfe967699ff037424 */ /* 0x006fe200078e00ff */
[----:B0-----:R-:W-:Y:S01]  /*16a0*/  CS2R R4, SRZ ;  /* 0x0000000000047805 */ /* 0x001fe2000001ff00 */
[----:B---3--:R-:W-:-:S09]  /*16b0*/  UISETP.GE.U32.AND UP0, UPT, UR4, 0x4, UPT ;  /* 0x000000040400788c */ /* 0x008fd2000bf06070 */
[----:B------:R-:W-:Y:S05]  /*16c0*/  BRA.U !UP0, `(.L_x_34) ;  /* 0x0000000108b87547 */ /* 0x000fea000b800000 */
[----:B------:R-:W-:Y:S01]  /*16d0*/  BSSY.RECONVERGENT B1, `(.L_x_35) ;  /* 0x000002c000017945 */ /* 0x000fe20003800200 */
[----:B------:R-:W-:Y:S02]  /*16e0*/  MOV R3, 0xfe967699 ;  /* 0xfe96769900037802 */ /* 0x000fe40000000f00 */
[----:B------:R-:W-:-:S07]  /*16f0*/  CS2R R4, SRZ ;  /* 0x0000000000047805 */ /* 0x000fce000001ff00 */
.L_x_44:
[----:B------:R-:W-:Y:S01]  /*1700*/  IMAD R14, R4, 0x4, R9 ;  /* 0x00000004040e7824 */ /* 0x000fe200078e0209 */
[----:B------:R-:W-:Y:S04]  /*1710*/  BSSY.RECONVERGENT B2, `(.L_x_36) ;  /* 0x000000f000027945 */ /* 0x000fe80003800200 */
[----:B------:R-:W0:Y:S04]  /*1720*/  LDS R16, [R14] ;  /* 0x000000000e107984 */ /* 0x000e280000000800 */
[----:B------:R-:W1:Y:S04]  /*1730*/  LDS R6, [R14+0x4] ;  /* 0x000004000e067984 */ /* 0x000e680000000800 */
[----:B------:R-:W2:Y:S04]  /*1740*/  LDS R7, [R14+0x8] ;  /* 0x000008000e077984 */ /* 0x000ea80000000800 */
[----:B------:R-:W3:Y:S01]  /*1750*/  LDS R12, [R14+0xc] ;  /* 0x00000c000e0c7984 */ /* 0x000ee20000000800 */
[----:B0-----:R-:W-:-:S02]  /*1760*/  ISETP.NE.AND P0, PT, R16, RZ, PT ;  /* 0x000000ff1000720c */ /* 0x001fc40003f05270 */
[----:B-1----:R-:W-:Y:S01]  /*1770*/  ISETP.NE.AND P1, PT, R6, RZ, PT ;  /* 0x000000ff0600720c */ /* 0x002fe20003f25270 */
[----:B------:R-:W-:Y:S01]  /*1780*/  IMAD R6, R4, 0x4, R11 ;  /* 0x0000000404067824 */ /* 0x000fe200078e020b */
[----:B--2---:R-:W-:Y:S02]  /*1790*/  ISETP.NE.AND P2, PT, R7, RZ, PT ;  /* 0x000000ff0700720c */ /* 0x004fe40003f45270 */
[----:B---3--:R-:W-:-:S07]  /*17a0*/  ISETP.NE.AND P3, PT, R12, RZ, PT ;  /* 0x000000ff0c00720c */ /* 0x008fce0003f65270 */
[----:B------:R-:W-:Y:S06]  /*17b0*/  @P0 BRA `(.L_x_37) ;  /* 0x0000000000100947 */ /* 0x000fec0003800000 */
[----:B------:R-:W0:Y:S02]  /*17c0*/  LDS R12, [R6] ;  /* 0x00000000060c7984 */ /* 0x000e240000000800 */
[----:B0-----:R-:W-:-:S13]  /*17d0*/  FSETP.GT.AND P0, PT, R12, R3, PT ;  /* 0x000000030c00720b */ /* 0x001fda0003f04000 */
[----:B------:R-:W-:Y:S01]  /*17e0*/  @P0 MOV R3, R12 ;  /* 0x0000000c00030202 */ /* 0x000fe20000000f00 */
[----:B------:R-:W-:-:S07]  /*17f0*/  @P0 IMAD.MOV.U32 R5, RZ, RZ, R4 ;  /* 0x000000ffff050224 */ /* 0x000fce00078e0004 */
.L_x_37:
[----:B------:R-:W-:Y:S05]  /*1800*/  BSYNC.RECONVERGENT B2 ;  /* 0x0000000000027941 */ /* 0x000fea0003800200 */
.L_x_36:
[----:B------:R-:W-:Y:S04]  /*1810*/  BSSY.RECONVERGENT B2, `(.L_x_38) ;  /* 0x0000006000027945 */ /* 0x000fe80003800200 */
[----:B------:R-:W-:Y:S05]  /*1820*/  @P1 BRA `(.L_x_39) ;  /* 0x0000000000101947 */ /* 0x000fea0003800000 */
[----:B------:R-:W0:Y:S02]  /*1830*/  LDS R12, [R6+0x4] ;  /* 0x00000400060c7984 */ /* 0x000e240000000800 */
[----:B0-----:R-:W-:-:S13]  /*1840*/  FSETP.GT.AND P0, PT, R12, R3, PT ;  /* 0x000000030c00720b */ /* 0x001fda0003f04000 */
[----:B------:R-:W-:Y:S01]  /*1850*/  @P0 IMAD.MOV.U32 R3, RZ, RZ, R12 ;  /* 0x000000ffff030224 */ /* 0x000fe200078e000c */
[----:B------:R-:W-:-:S07]  /*1860*/  @P0 IADD3 R5, PT, PT, R4, 0x1, RZ ;  /* 0x0000000104050810 */ /* 0x000fce0007ffe0ff */
.L_x_39:
[----:B------:R-:W-:Y:S05]  /*1870*/  BSYNC.RECONVERGENT B2 ;  /* 0x0000000000027941 */ /* 0x000fea0003800200 */
.L_x_38:
[----:B------:R-:W-:Y:S04]  /*1880*/  BSSY.RECONVERGENT B2, `(.L_x_40) ;  /* 0x0000006000027945 */ /* 0x000fe80003800200 */
[----:B------:R-:W-:Y:S05]  /*1890*/  @P2 BRA `(.L_x_41) ;  /* 0x0000000000102947 */ /* 0x000fea0003800000 */
[----:B------:R-:W0:Y:S02]  /*18a0*/  LDS R12, [R6+0x8] ;  /* 0x00000800060c7984 */ /* 0x000e240000000800 */
[----:B0-----:R-:W-:-:S13]  /*18b0*/  FSETP.GT.AND P0, PT, R12, R3, PT ;  /* 0x000000030c00720b */ /* 0x001fda0003f04000 */
[----:B------:R-:W-:Y:S02]  /*18c0*/  @P0 IMAD.MOV.U32 R3, RZ, RZ, R12 ;  /* 0x000000ffff030224 */ /* 0x000fe400078e000c */
[----:B------:R-:W-:-:S07]  /*18d0*/  @P0 VIADD R5, R4, 0x2 ;  /* 0x0000000204050836 */ /* 0x000fce0000000000 */
.L_x_41:
[----:B------:R-:W-:Y:S05]  /*18e0*/  BSYNC.RECONVERGENT B2 ;  /* 0x0000000000027941 */ /* 0x000fea0003800200 */
.L_x_40:
[----:B------:R-:W-:Y:S04]  /*18f0*/  BSSY.RECONVERGENT B2, `(.L_x_42) ;  /* 0x0000006000027945 */ /* 0x000fe80003800200 */
[----:B------:R-:W-:Y:S05]  /*1900*/  @P3 BRA `(.L_x_43) ;  /* 0x0000000000103947 */ /* 0x000fea0003800000 */
[----:B------:R-:W0:Y:S02]  /*1910*/  LDS R6, [R6+0xc] ;  /* 0x00000c0006067984 */ /* 0x000e240000000800 */
[----:B0-----:R-:W-:-:S13]  /*1920*/  FSETP.GT.AND P0, PT, R6, R3, PT ;  /* 0x000000030600720b */ /* 0x001fda0003f04000 */
[----:B------:R-:W-:Y:S01]  /*1930*/  @P0 MOV R3, R6 ;  /* 0x0000000600030202 */ /* 0x000fe20000000f00 */
[----:B------:R-:W-:-:S07]  /*1940*/  @P0 VIADD R5, R4, 0x3 ;  /* 0x0000000304050836 */ /* 0x000fce0000000000 */
.L_x_43:
[----:B------:R-:W-:Y:S05]  /*1950*/  BSYNC.RECONVERGENT B2 ;  /* 0x0000000000027941 */ /* 0x000fea0003800200 */
.L_x_42:
[----:B------:R-:W-:-:S05]  /*1960*/  VIADD R4, R4, 0x4 ;  /* 0x0000000404047836 */ /* 0x000fca0000000000 */
[----:B------:R-:W-:-:S13]  /*1970*/  ISETP.NE.AND P0, PT, R4, R0, PT ;  /* 0x000000000400720c */ /* 0x000fda0003f05270 */
[----:B------:R-:W-:Y:S05]  /*1980*/  @P0 BRA `(.L_x_44) ;  /* 0xfffffffc005c0947 */ /* 0x000fea000383ffff */
[----:B------:R-:W-:Y:S05]  /*1990*/  BSYNC.RECONVERGENT B1 ;  /* 0x0000000000017941 */ /* 0x000fea0003800200 */
.L_x_35:
[----:B------:R-:W-:-:S07]  /*19a0*/  MOV R4, R0 ;  /* 0x0000000000047202 */ /* 0x000fce0000000f00 */
.L_x_34:
[----:B------:R-:W-:Y:S01]  /*19b0*/  ISETP.NE.AND P0, PT, R15, RZ, PT ;  /* 0x000000ff0f00720c */ /* 0x000fe20003f05270 */
[----:B------:R-:W-:-:S12]  /*19c0*/  BSSY.RECONVERGENT B1, `(.L_x_45) ;  /* 0x0000021000017945 */ /* 0x000fd80003800200 */
[----:B------:R-:W-:Y:S05]  /*19d0*/  @!P0 BRA `(.L_x_46) ;  /* 0x00000000007c8947 */ /* 0x000fea0003800000 */
[C---:B------:R-:W-:Y:S01]  /*19e0*/  IMAD R7, R4.reuse, 0x4, R9 ;  /* 0x0000000404077824 */ /* 0x040fe200078e0209 */
[----:B------:R-:W-:Y:S01]  /*19f0*/  BSSY.RECONVERGENT B2, `(.L_x_47) ;  /* 0x000000b000027945 */ /* 0x000fe20003800200 */
[----:B------:R-:W-:Y:S02]  /*1a00*/  ISETP.NE.AND P1, PT, R15, 0x1, PT ;  /* 0x000000010f00780c */ /* 0x000fe40003f25270 */
[----:B------:R-:W-:Y:S01]  /*1a10*/  LEA R12, R4, R11, 0x2 ;  /* 0x0000000b040c7211 */ /* 0x000fe200078e10ff */
[----:B------:R-:W0:Y:S02]  /*1a20*/  LDS R6, [R7] ;  /* 0x0000000007067984 */ /* 0x000e240000000800 */
[----:B0-----:R-:W-:Y:S01]  /*1a30*/  ISETP.NE.AND P0, PT, R6, RZ, PT ;  /* 0x000000ff0600720c */ /* 0x001fe20003f05270 */
[----:B------:R-:W-:-:S12]  /*1a40*/  IMAD.MOV.U32 R6, RZ, RZ, R3 ;  /* 0x000000ffff067224 */ /* 0x000fd800078e0003 */
[----:B------:R-:W-:Y:S05]  /*1a50*/  @P0 BRA `(.L_x_48) ;  /* 0x0000000000100947 */ /* 0x000fea0003800000 */
[----:B------:R-:W0:Y:S02]  /*1a60*/  LDS R3, [R12] ;  /* 0x000000000c037984 */ /* 0x000e240000000800 */
[----:B0-----:R-:W-:-:S13]  /*1a70*/  FSETP.GT.AND P0, PT, R3, R6, PT ;  /* 0x000000060300720b */ /* 0x001fda0003f04000 */
[----:B------:R-:W-:Y:S02]  /*1a80*/  @P0 IMAD.MOV.U32 R6, RZ, RZ, R3 ;  /* 0x000000ffff060224 */ /* 0x000fe400078e0003 */
[----:B------:R-:W-:-:S07]  /*1a90*/  @P0 IMAD.MOV.U32 R5, RZ, RZ, R4 ;  /* 0x000000ffff050224 */ /* 0x000fce00078e0004 */
.L_x_48:
[----:B------:R-:W-:Y:S05]  /*1aa0*/  BSYNC.RECONVERGENT B2 ;  /* 0x0000000000027941 */ /* 0x000fea0003800200 */
.L_x_47:
[----:B------:R-:W-:Y:S05]  /*1ab0*/  @!P1 BRA `(.L_x_46) ;  /* 0x0000000000449947 */ /* 0x000fea0003800000 */
[----:B------:R-:W0:Y:S01]  /*1ac0*/  LDS R3, [R7+0x4] ;  /* 0x0000040007037984 */ /* 0x000e220000000800 */
[----:B------:R-:W-:Y:S01]  /*1ad0*/  BSSY.RECONVERGENT B2, `(.L_x_49) ;  /* 0x0000008000027945 */ /* 0x000fe20003800200 */
[----:B------:R-:W-:Y:S02]  /*1ae0*/  ISETP.NE.AND P1, PT, R15, 0x2, PT ;  /* 0x000000020f00780c */ /* 0x000fe40003f25270 */
[----:B0-----:R-:W-:-:S13]  /*1af0*/  ISETP.NE.AND P0, PT, R3, RZ, PT ;  /* 0x000000ff0300720c */ /* 0x001fda0003f05270 */
[----:B------:R-:W-:Y:S05]  /*1b00*/  @P0 BRA `(.L_x_50) ;  /* 0x0000000000100947 */ /* 0x000fea0003800000 */
[----:B------:R-:W0:Y:S02]  /*1b10*/  LDS R3, [R12+0x4] ;  /* 0x000004000c037984 */ /* 0x000e240000000800 */
[----:B0-----:R-:W-:-:S13]  /*1b20*/  FSETP.GT.AND P0, PT, R3, R6, PT ;  /* 0x000000060300720b */ /* 0x001fda0003f04000 */
[----:B------:R-:W-:Y:S01]  /*1b30*/  @P0 MOV R6, R3 ;  /* 0x0000000300060202 */ /* 0x000fe20000000f00 */
[----:B------:R-:W-:-:S07]  /*1b40*/  @P0 VIADD R5, R4, 0x1 ;  /* 0x0000000104050836 */ /* 0x000fce0000000000 */
.L_x_50:
[----:B------:R-:W-:Y:S05]  /*1b50*/  BSYNC.RECONVERGENT B2 ;  /* 0x0000000000027941 */ /* 0x000fea0003800200 */
.L_x_49:
[----:B------:R-:W-:Y:S05]  /*1b60*/  @!P1 BRA `(.L_x_46) ;  /* 0x0000000000189947 */ /* 0x000fea0003800000 */
[----:B------:R-:W0:Y:S02]  /*1b70*/  LDS R3, [R7+0x8] ;  /* 0x0000080007037984 */ /* 0x000e240000000800 */
[----:B0-----:R-:W-:-:S13]  /*1b80*/  ISETP.NE.AND P0, PT, R3, RZ, PT ;  /* 0x000000ff0300720c */ /* 0x001fda0003f05270 */
[----:B------:R-:W-:Y:S05]  /*1b90*/  @P0 BRA `(.L_x_46) ;  /* 0x00000000000c0947 */ /* 0x000fea0003800000 */
[----:B------:R-:W0:Y:S02]  /*1ba0*/  LDS R3, [R12+0x8] ;  /* 0x000008000c037984 */ /* 0x000e240000000800 */
[----:B0-----:R-:W-:-:S13]  /*1bb0*/  FSETP.GT.AND P0, PT, R3, R6, PT ;  /* 0x000000060300720b */ /* 0x001fda0003f04000 */
[----:B------:R-:W-:-:S07]  /*1bc0*/  @P0 VIADD R5, R4, 0x2 ;  /* 0x0000000204050836 */ /* 0x000fce0000000000 */
.L_x_46:
[----:B------:R-:W-:Y:S05]  /*1bd0*/  BSYNC.RECONVERGENT B1 ;  /* 0x0000000000017941 */ /* 0x000fea0003800200 */
.L_x_45:
[----:B------:R-:W0:Y:S01]  /*1be0*/  LDCU UR4, c[0x0][0x3ac] ;  /* 0x00007580ff0477ac */ /* 0x000e220008000800 */
[----:B------:R-:W-:Y:S01]  /*1bf0*/  LEA R3, R5, R9, 0x2 ;  /* 0x0000000905037211 */ /* 0x000fe200078e10ff */
[----:B------:R-:W-:Y:S02]  /*1c00*/  IMAD.MOV.U32 R4, RZ, RZ, 0x1 ;  /* 0x00000001ff047424 */ /* 0x000fe400078e00ff */
[----:B------:R-:W-:-:S03]  /*1c10*/  VIADD R2, R2, 0x1 ;  /* 0x0000000102027836 */ /* 0x000fc60000000000 */
[----:B------:R4:W-:Y:S02]  /*1c20*/  STS [R3], R4 ;  /* 0x0000000403007388 */ /* 0x0009e40000000800 */
[----:B0-----:R-:W-:-:S13]  /*1c30*/  ISETP.NE.AND P0, PT, R2, UR4, PT ;  /* 0x0000000402007c0c */ /* 0x001fda000bf05270 */
[----:B----4-:R-:W-:Y:S05]  /*1c40*/  @!P0 BRA `(.L_x_6) ;  /* 0x0000000000408947 */ /* 0x010fea0003800000 */
[----:B------:R-:W-:Y:S05]  /*1c50*/  BRA `(.L_x_51) ;  /* 0xfffffff800887947 */ /* 0x000fea000383ffff */
.L_x_33:
[C---:B------:R-:W-:Y:S02]  /*1c60*/  ISETP.GE.U32.AND P0, PT, R2.reuse, 0x10, PT ;  /* 0x000000100200780c */ /* 0x040fe40003f06070 */
[----:B------:R-:W-:-:S11]  /*1c70*/  LOP3.LUT R0, R2, 0xf, RZ, 0xc0, !PT ;  /* 0x0000000f02007812 */ /* 0x000fd600078ec0ff */
[----:B012---:R-:W-:-:S05]  /*1c80*/  @P0 MOV R4, 0x1 ;  /* 0x0000000100040802 */ /* 0x007fca0000000f00 */
[----:B------:R3:W-:Y:S01]  /*1c90*/  @P0 STS [R9], R4 ;  /* 0x0000000409000388 */ /* 0x0007e20000000800 */
[----:B------:R-:W-:-:S13]  /*1ca0*/  ISETP.NE.AND P0, PT, R0, RZ, PT ;  /* 0x000000ff0000720c */ /* 0x000fda0003f05270 */
[----:B---3--:R-:W-:Y:S05]  /*1cb0*/  @!P0 BRA `(.L_x_6) ;  /* 0x0000000000248947 */ /* 0x008fea0003800000 */
[C---:B------:R-:W-:Y:S02]  /*1cc0*/  LOP3.LUT P0, RZ, R2.reuse, 0x3, RZ, 0xc0, !PT ;  /* 0x0000000302ff7812 */ /* 0x040fe4000780c0ff */
[----:B------:R-:W-:Y:S02]  /*1cd0*/  LOP3.LUT R2, R2, 0x7, RZ, 0xc0, !PT ;  /* 0x0000000702027812 */ /* 0x000fe400078ec0ff */
[----:B------:R-:W-:Y:S02]  /*1ce0*/  ISETP.GE.U32.AND P1, PT, R0, 0x8, PT ;  /* 0x000000080000780c */ /* 0x000fe40003f26070 */
[----:B------:R-:W-:-:S04]  /*1cf0*/  ISETP.LT.U32.AND P0, PT, R2, 0x4, !P0 ;  /* 0x000000040200780c */ /* 0x000fc80004701070 */
[----:B------:R-:W-:-:S07]  /*1d00*/  ISETP.EQ.OR P0, PT, R2, RZ, P0 ;  /* 0x000000ff0200720c */ /* 0x000fce0000702670 */
[----:B------:R-:W-:-:S05]  /*1d10*/  @P1 IMAD.MOV.U32 R0, RZ, RZ, 0x1 ;  /* 0x00000001ff001424 */ /* 0x000fca00078e00ff */
[----:B------:R3:W-:Y:S01]  /*1d20*/  @P1 STS [R9], R0 ;  /* 0x0000000009001388 */ /* 0x0007e20000000800 */
[----:B------:R-:W-:-:S05]  /*1d30*/  @!P0 IMAD.MOV.U32 R2, RZ, RZ, 0x1 ;  /* 0x00000001ff028424 */ /* 0x000fca00078e00ff */
[----:B------:R3:W-:Y:S02]  /*1d40*/  @!P0 STS [R9], R2 ;  /* 0x0000000209008388 */ /* 0x0007e40000000800 */
.L_x_6:
[----:B------:R-:W-:Y:S05]  /*1d50*/  BSYNC.RECONVERGENT B0 ;  /* 0x0000000000007941 */ /* 0x000fea0003800200 */
.L_x_5:
[----:B------:R-:W4:Y:S01]  /*1d60*/  LDCU UR5, c[0x0][0x3a0] ;  /* 0x00007400ff0577ac */ /* 0x000f220008000800 */
[----:B------:R-:W-:Y:S01]  /*1d70*/  BSSY.RECONVERGENT B0, `(.L_x_52) ;  /* 0x0000024000007945 */ /* 0x000fe20003800200 */
[----:B------:R-:W-:Y:S01]  /*1d80*/  BAR.SYNC.DEFER_BLOCKING 0x0 ;  /* 0x0000000000007b1d */ /* 0x000fe20000010000 */
[C---:B------:R-:W-:Y:S02]  /*1d90*/  ISETP.NE.AND P3, PT, R13.reuse, RZ, PT ;  /* 0x000000ff0d00720c */ /* 0x040fe40003f65270 */
[----:B----4-:R-:W-:-:S13]  /*1da0*/  ISETP.GE.AND P0, PT, R13, UR5, PT ;  /* 0x000000050d007c0c */ /* 0x010fda000bf06270 */
[----:B------:R-:W-:Y:S05]  /*1db0*/  @P0 BRA `(.L_x_53) ;  /* 0x00000000007c0947 */ /* 0x000fea0003800000 */
[-C--:B012---:R-:W-:Y:S02]  /*1dc0*/  IABS R5, R10.reuse ;  /* 0x0000000a00057213 */ /* 0x087fe40000000000 */
[----:B------:R-:W-:Y:S02]  /*1dd0*/  IABS R6, R13 ;  /* 0x0000000d00067213 */ /* 0x000fe40000000000 */
[----:B---3--:R-:W0:Y:S01]  /*1de0*/  I2F.RP R0, R5 ;  /* 0x0000000500007306 */ /* 0x008e220000209400 */
[----:B------:R-:W-:-:S07]  /*1df0*/  IABS R11, R10 ;  /* 0x0000000a000b7213 */ /* 0x000fce0000000000 */
[----:B0-----:R-:W0:Y:S02]  /*1e00*/  MUFU.RCP R0, R0 ;  /* 0x0000000000007308 */ /* 0x001e240000001000 */
[----:B0-----:R-:W-:Y:S01]  /*1e10*/  IADD3 R2, PT, PT, R0, 0xffffffe, RZ ;  /* 0x0ffffffe00027810 */ /* 0x001fe20007ffe0ff */
[----:B------:R-:W-:-:S05]  /*1e20*/  IMAD.MOV R0, RZ, RZ, -R11 ;  /* 0x000000ffff007224 */ /* 0x000fca00078e0a0b */
[----:B------:R0:W1:Y:S02]  /*1e30*/  F2I.FTZ.U32.TRUNC.NTZ R3, R2 ;  /* 0x0000000200037305 */ /* 0x000064000021f000 */
[----:B0-----:R-:W-:Y:S02]  /*1e40*/  HFMA2 R2, -RZ, RZ, 0, 0 ;  /* 0x00000000ff027431 */ /* 0x001fe400000001ff */
[----:B-1----:R-:W-:-:S04]  /*1e50*/  IMAD.MOV R4, RZ, RZ, -R3 ;  /* 0x000000ffff047224 */ /* 0x002fc800078e0a03 */
[----:B------:R-:W-:Y:S02]  /*1e60*/  IMAD R7, R4, R5, RZ ;  /* 0x0000000504077224 */ /* 0x000fe400078e02ff */
[----:B------:R-:W-:Y:S02]  /*1e70*/  IMAD.MOV.U32 R4, RZ, RZ, R6 ;  /* 0x000000ffff047224 */ /* 0x000fe400078e0006 */
[----:B------:R-:W-:-:S06]  /*1e80*/  IMAD.HI.U32 R3, R3, R7, R2 ;  /* 0x0000000703037227 */ /* 0x000fcc00078e0002 */
[----:B------:R-:W-:-:S04]  /*1e90*/  IMAD.HI.U32 R3, R3, R4, RZ ;  /* 0x0000000403037227 */ /* 0x000fc800078e00ff */
[----:B------:R-:W-:-:S05]  /*1ea0*/  IMAD R0, R3, R0, R4 ;  /* 0x0000000003007224 */ /* 0x000fca00078e0204 */
[----:B------:R-:W-:-:S13]  /*1eb0*/  ISETP.GT.U32.AND P1, PT, R5, R0, PT ;  /* 0x000000000500720c */ /* 0x000fda0003f24070 */
[----:B------:R-:W-:Y:S01]  /*1ec0*/  @!P1 IMAD.IADD R0, R0, 0x1, -R5 ;  /* 0x0000000100009824 */ /* 0x000fe200078e0a05 */
[----:B------:R-:W-:Y:S02]  /*1ed0*/  @!P1 IADD3 R3, PT, PT, R3, 0x1, RZ ;  /* 0x0000000103039810 */ /* 0x000fe40007ffe0ff */
[----:B------:R-:W-:Y:S02]  /*1ee0*/  ISETP.NE.AND P1, PT, R10, RZ, PT ;  /* 0x000000ff0a00720c */ /* 0x000fe40003f25270 */
[----:B------:R-:W-:Y:S02]  /*1ef0*/  ISETP.GE.U32.AND P0, PT, R0, R5, PT ;  /* 0x000000050000720c */ /* 0x000fe40003f06070 */
[----:B------:R-:W-:-:S04]  /*1f00*/  LOP3.LUT R0, R13, R10, RZ, 0x3c, !PT ;  /* 0x0000000a0d007212 */ /* 0x000fc800078e3cff */
[----:B------:R-:W-:-:S07]  /*1f10*/  ISETP.GE.AND P2, PT, R0, RZ, PT ;  /* 0x000000ff0000720c */ /* 0x000fce0003f46270 */
[----:B------:R-:W-:-:S06]  /*1f20*/  @P0 VIADD R3, R3, 0x1 ;  /* 0x0000000103030836 */ /* 0x000fcc0000000000 */
[----:B------:R-:W-:Y:S01]  /*1f30*/  @!P2 IMAD.MOV R3, RZ, RZ, -R3 ;  /* 0x000000ffff03a224 */ /* 0x000fe200078e0a03 */
[----:B------:R-:W-:-:S04]  /*1f40*/  @!P1 LOP3.LUT R3, RZ, R10, RZ, 0x33, !PT ;  /* 0x0000000aff039212 */ /* 0x000fc800078e33ff */
[----:B------:R-:W-:-:S06]  /*1f50*/  LEA R3, R3, R9, 0x2 ;  /* 0x0000000903037211 */ /* 0x000fcc00078e10ff */
[----:B------:R-:W0:Y:S02]  /*1f60*/  LDS R3, [R3] ;  /* 0x0000000003037984 */ /* 0x000e240000000800 */
[----:B0-----:R-:W-:-:S13]  /*1f70*/  ISETP.NE.AND P0, PT, R3, RZ, PT ;  /* 0x000000ff0300720c */ /* 0x001fda0003f05270 */
[----:B------:R-:W-:Y:S02]  /*1f80*/  @!P0 IMAD R13, R13, 0x4, R8 ;  /* 0x000000040d0d8824 */ /* 0x000fe400078e0208 */
[----:B------:R-:W-:-:S05]  /*1f90*/  @!P0 IMAD.MOV.U32 R0, RZ, RZ, -0x1698967 ;  /* 0xfe967699ff008424 */ /* 0x000fca00078e00ff */
[----:B------:R4:W-:Y:S02]  /*1fa0*/  @!P0 STS [R13], R0 ;  /* 0x000000000d008388 */ /* 0x0009e40000000800 */
.L_x_53:
[----:B------:R-:W-:Y:S05]  /*1fb0*/  BSYNC.RECONVERGENT B0 ;  /* 0x0000000000007941 */ /* 0x000fea0003800200 */
.L_x_52:
[----:B------:R-:W-:Y:S06]  /*1fc0*/  BAR.SYNC.DEFER_BLOCKING 0x0 ;  /* 0x0000000000007b1d */ /* 0x000fec0000010000 */
[----:B------:R-:W-:Y:S05]  /*1fd0*/  @P3 EXIT ;  /* 0x000000000000394d */ /* 0x000fea0003800000 */
[----:B-12---:R-:W1:Y:S01]  /*1fe0*/  LDC R12, c[0x0][0x3a4] ;  /* 0x0000e900ff0c7b82 */ /* 0x006e620000000800 */
[C---:B---34-:R-:W-:Y:S01]  /*1ff0*/  IADD3 R0, PT, PT, R1.reuse, 0x110, RZ ;  /* 0x0000011001007810 */ /* 0x058fe20007ffe0ff */
[----:B------:R-:W-:Y:S01]  /*2000*/  VIADD R2, R1, 0x10 ;  /* 0x0000001001027836 */ /* 0x000fe20000000000 */
[----:B-1----:R-:W-:-:S13]  /*2010*/  ISETP.GE.AND P0, PT, R12, 0x1, PT ;  /* 0x000000010c00780c */ /* 0x002fda0003f06270 */
[----:B------:R-:W-:Y:S05]  /*2020*/  @!P0 BRA `(.L_x_54) ;  /* 0x0000000400388947 */ /* 0x000fea0003800000 */
[C---:B------:R-:W-:Y:S01]  /*2030*/  ISETP.GE.U32.AND P0, PT, R12.reuse, 0x10, PT ;  /* 0x000000100c00780c */ /* 0x040fe20003f06070 */
[----:B------:R-:W-:Y:S01]  /*2040*/  IMAD.MOV.U32 R3, RZ, RZ, RZ ;  /* 0x000000ffff037224 */ /* 0x000fe200078e00ff */
[----:B------:R-:W-:-:S04]  /*2050*/  LOP3.LUT R13, R12, 0xf, RZ, 0xc0, !PT ;  /* 0x0000000f0c0d7812 */ /* 0x000fc800078ec0ff */
[----:B------:R-:W-:-:S07]  /*2060*/  ISETP.NE.AND P1, PT, R13, RZ, PT ;  /* 0x000000ff0d00720c */ /* 0x000fce0003f25270 */
[----:B------:R-:W-:Y:S06]  /*2070*/  @!P0 BRA `(.L_x_55) ;  /* 0x0000000000548947 */ /* 0x000fec0003800000 */
[----:B------:R-:W-:Y:S01]  /*2080*/  LOP3.LUT R3, R12, 0x7ffffff0, RZ, 0xc0, !PT ;  /* 0x7ffffff00c037812 */ /* 0x000fe200078ec0ff */
[C---:B------:R-:W-:Y:S01]  /*2090*/  VIADD R10, R1.reuse, 0x130 ;  /* 0x00000130010a7836 */ /* 0x040fe20000000000 */
[----:B------:R-:W-:Y:S01]  /*20a0*/  IADD3 R11, PT, PT, R1, 0x30, RZ ;  /* 0x00000030010b7810 */ /* 0x000fe20007ffe0ff */
[----:B0-----:R-:W-:Y:S01]  /*20b0*/  IMAD.MOV.U32 R4, RZ, RZ, -0x1698967 ;  /* 0xfe967699ff047424 */ /* 0x001fe200078e00ff */
[----:B------:R-:W-:Y:S01]  /*20c0*/  MOV R5, 0xfe967699 ;  /* 0xfe96769900057802 */ /* 0x000fe20000000f00 */
[----:B------:R-:W-:Y:S01]  /*20d0*/  IMAD.MOV.U32 R6, RZ, RZ, -0x1698967 ;  /* 0xfe967699ff067424 */ /* 0x000fe200078e00ff */
[----:B------:R-:W-:Y:S01]  /*20e0*/  IADD3 R9, PT, PT, -R3, RZ, RZ ;  /* 0x000000ff03097210 */ /* 0x000fe20007ffe1ff */
[----:B------:R-:W-:-:S07]  /*20f0*/  IMAD.MOV.U32 R7, RZ, RZ, -0x1698967 ;  /* 0xfe967699ff077424 */ /* 0x000fce00078e00ff */
.L_x_56:
[----:B------:R-:W-:Y:S01]  /*2100*/  VIADD R9, R9, 0x10 ;  /* 0x0000001009097836 */ /* 0x000fe20000000000 */
[----:B------:R-:W-:Y:S04]  /*2110*/  STL.128 [R11+-0x20], R4 ;  /* 0xffffe0040b007387 */ /* 0x000fe80000100c00 */
[----:B------:R-:W-:Y:S01]  /*2120*/  ISETP.NE.AND P0, PT, R9, RZ, PT ;  /* 0x000000ff0900720c */ /* 0x000fe20003f05270 */
[----:B------:R-:W-:Y:S04]  /*2130*/  STL.128 [R10+-0x20], RZ ;  /* 0xffffe0ff0a007387 */ /* 0x000fe80000100c00 */
[----:B------:R-:W-:Y:S04]  /*2140*/  STL.128 [R11+-0x10], R4 ;  /* 0xfffff0040b007387 */ /* 0x000fe80000100c00 */
[----:B------:R-:W-:Y:S04]  /*2150*/  STL.128 [R10+-0x10], RZ ;  /* 0xfffff0ff0a007387 */ /* 0x000fe80000100c00 */
[----:B------:R-:W-:Y:S04]  /*2160*/  STL.128 [R11], R4 ;  /* 0x000000040b007387 */ /* 0x000fe80000100c00 */
[----:B------:R-:W-:Y:S04]  /*2170*/  STL.128 [R10], RZ ;  /* 0x000000ff0a007387 */ /* 0x000fe80000100c00 */
[----:B------:R-:W-:Y:S04]  /*2180*/  STL.128 [R11+0x10], R4 ;  /* 0x000010040b007387 */ /* 0x000fe80000100c00 */
[----:B------:R0:W-:Y:S02]  /*2190*/  STL.128 [R10+0x10], RZ ;  /* 0x000010ff0a007387 */ /* 0x0001e40000100c00 */
[----:B0-----:R-:W-:Y:S01]  /*21a0*/  IADD3 R10, PT, PT, R10, 0x40, RZ ;  /* 0x000000400a0a7810 */ /* 0x001fe20007ffe0ff */
[----:B------:R-:W-:Y:S01]  /*21b0*/  VIADD R11, R11, 0x40 ;  /* 0x000000400b0b7836 */ /* 0x000fe20000000000 */
[----:B------:R-:W-:Y:S06]  /*21c0*/  @P0 BRA `(.L_x_56) ;  /* 0xfffffffc00cc0947 */ /* 0x000fec000383ffff */
.L_x_55:
[----:B------:R-:W-:Y:S05]  /*21d0*/  @!P1 BRA `(.L_x_54) ;  /* 0x0000000000cc9947 */ /* 0x000fea0003800000 */
[----:B------:R-:W-:Y:S02]  /*21e0*/  ISETP.GE.U32.AND P0, PT, R13, 0x8, PT ;  /* 0x000000080d00780c */ /* 0x000fe40003f06070 */
[----:B0-----:R-:W-:-:S04]  /*21f0*/  LOP3.LUT R6, R12, 0x7, RZ, 0xc0, !PT ;  /* 0x000000070c067812 */ /* 0x001fc800078ec0ff */
[----:B------:R-:W-:-:S07]  /*2200*/  ISETP.NE.AND P1, PT, R6, RZ, PT ;  /* 0x000000ff0600720c */ /* 0x000fce0003f25270 */
[----:B------:R-:W-:Y:S06]  /*2210*/  @!P0 BRA `(.L_x_57) ;  /* 0x00000000004c8947 */ /* 0x000fec0003800000 */
[C---:B------:R-:W-:Y:S01]  /*2220*/  IMAD R4, R3.reuse, 0x4, R1 ;  /* 0x0000000403047824 */ /* 0x040fe200078e0201 */
[----:B------:R-:W-:Y:S01]  /*2230*/  IADD3 R3, PT, PT, R3, 0x8, RZ ;  /* 0x0000000803037810 */ /* 0x000fe20007ffe0ff */
[----:B------:R-:W-:-:S03]  /*2240*/  IMAD.MOV.U32 R5, RZ, RZ, -0x1698967 ;  /* 0xfe967699ff057424 */ /* 0x000fc600078e00ff */
[----:B------:R0:W-:Y:S04]  /*2250*/  STL [R4+0x110], RZ ;  /* 0x000110ff04007387 */ /* 0x0001e80000100800 */
[----:B------:R0:W-:Y:S04]  /*2260*/  STL [R4+0x10], R5 ;  /* 0x0000100504007387 */ /* 0x0001e80000100800 */
[----:B------:R0:W-:Y:S04]  /*2270*/  STL [R4+0x14], R5 ;  /* 0x0000140504007387 */ /* 0x0001e80000100800 */
[----:B------:R0:W-:Y:S04]  /*2280*/  STL [R4+0x18], R5 ;  /* 0x0000180504007387 */ /* 0x0001e80000100800 */
[----:B------:R0:W-:Y:S04]  /*2290*/  STL [R4+0x1c], R5 ;  /* 0x00001c0504007387 */ /* 0x0001e80000100800 */
[----:B------:R0:W-:Y:S04]  /*22a0*/  STL [R4+0x20], R5 ;  /* 0x0000200504007387 */ /* 0x0001e80000100800 */
[----:B------:R0:W-:Y:S04]  /*22b0*/  STL [R4+0x24], R5 ;  /* 0x0000240504007387 */ /* 0x0001e80000100800 */
[----:B------:R0:W-:Y:S04]  /*22c0*/  STL [R4+0x28], R5 ;  /* 0x0000280504007387 */ /* 0x0001e80000100800 */
[----:B------:R0:W-:Y:S04]  /*22d0*/  STL [R4+0x2c], R5 ;  /* 0x00002c0504007387 */ /* 0x0001e80000100800 */
[----:B------:R0:W-:Y:S04]  /*22e0*/  STL [R4+0x114], RZ ;  /* 0x000114ff04007387 */ /* 0x0001e80000100800 */
[----:B------:R0:W-:Y:S04]  /*22f0*/  STL [R4+0x118], RZ ;  /* 0x000118ff04007387 */ /* 0x0001e80000100800 */
[----:B------:R0:W-:Y:S04]  /*2300*/  STL [R4+0x11c], RZ ;  /* 0x00011cff04007387 */ /* 0x0001e80000100800 */
[----:B------:R0:W-:Y:S04]  /*2310*/  STL [R4+0x120], RZ ;  /* 0x000120ff04007387 */ /* 0x0001e80000100800 */
[----:B------:R0:W-:Y:S04]  /*2320*/  STL [R4+0x124], RZ ;  /* 0x000124ff04007387 */ /* 0x0001e80000100800 */
[----:B------:R0:W-:Y:S04]  /*2330*/  STL [R4+0x128], RZ ;  /* 0x000128ff04007387 */ /* 0x0001e80000100800 */
[----:B------:R0:W-:Y:S02]  /*2340*/  STL [R4+0x12c], RZ ;  /* 0x00012cff04007387 */ /* 0x0001e40000100800 */
.L_x_57:
        /* <DEDUP_REMOVED lines=13> */
[----:B------:R0:W-:Y:S04]  /*2420*/  STL [R5+0x114], RZ ;  /* 0x000114ff05007387 */ /* 0x0001e80000100800 */
[----:B------:R0:W-:Y:S04]  /*2430*/  STL [R5+0x118], RZ ;  /* 0x000118ff05007387 */ /* 0x0001e80000100800 */
[----:B------:R0:W-:Y:S02]  /*2440*/  STL [R5+0x11c], RZ ;  /* 0x00011cff05007387 */ /* 0x0001e40000100800 */
.L_x_58:
[----:B------:R-:W-:Y:S05]  /*2450*/  @!P1 BRA `(.L_x_54) ;  /* 0x00000000002c9947 */ /* 0x000fea0003800000 */
[C---:B0-----:R-:W-:Y:S02]  /*2460*/  IMAD R5, R3.reuse, 0x4, R0 ;  /* 0x0000000403057824 */ /* 0x041fe400078e0200 */
[----:B------:R-:W-:Y:S02]  /*2470*/  IMAD.MOV R4, RZ, RZ, -R4 ;  /* 0x000000ffff047224 */ /* 0x000fe400078e0a04 */
[----:B------:R-:W-:Y:S02]  /*2480*/  IMAD R3, R3, 0x4, R2 ;  /* 0x0000000403037824 */ /* 0x000fe400078e0202 */
[----:B------:R-:W-:-:S07]  /*2490*/  IMAD.MOV.U32 R6, RZ, RZ, -0x1698967 ;  /* 0xfe967699ff067424 */ /* 0x000fce00078e00ff */
.L_x_59:
[----:B------:R-:W-:Y:S01]  /*24a0*/  IADD3 R4, PT, PT, R4, 0x1, RZ ;  /* 0x0000000104047810 */ /* 0x000fe20007ffe0ff */
[----:B------:R0:W-:Y:S03]  /*24b0*/  STL [R3], R6 ;  /* 0x0000000603007387 */ /* 0x0001e60000100800 */
[----:B------:R-:W-:Y:S01]  /*24c0*/  ISETP.NE.AND P0, PT, R4, RZ, PT ;  /* 0x000000ff0400720c */ /* 0x000fe20003f05270 */
[----:B------:R1:W-:Y:S01]  /*24d0*/  STL [R5], RZ ;  /* 0x000000ff05007387 */ /* 0x0003e20000100800 */
[----:B0-----:R-:W-:Y:S02]  /*24e0*/  VIADD R3, R3, 0x4 ;  /* 0x0000000403037836 */ /* 0x001fe40000000000 */
[----:B-1----:R-:W-:-:S09]  /*24f0*/  VIADD R5, R5, 0x4 ;  /* 0x0000000405057836 */ /* 0x002fd20000000000 */
[----:B------:R-:W-:Y:S05]  /*2500*/  @P0 BRA `(.L_x_59) ;  /* 0xfffffffc00e40947 */ /* 0x000fea000383ffff */
.L_x_54:
[----:B------:R-:W-:-:S09]  /*2510*/  UISETP.GE.AND UP0, UPT, UR5, 0x1, UPT ;  /* 0x000000010500788c */ /* 0x000fd2000bf06270 */
[----:B------:R-:W-:Y:S05]  /*2520*/  BRA.U !UP0, `(.L_x_60) ;  /* 0x0000001108847547 */ /* 0x000fea000b800000 */
[C---:B------:R-:W-:Y:S02]  /*2530*/  ISETP.GE.AND P0, PT, R12.reuse, 0x2, PT ;  /* 0x000000020c00780c */ /* 0x040fe40003f06270 */
[----:B------:R-:W-:-:S11]  /*2540*/  LEA R3, R12, R1, 0x2 ;  /* 0x000000010c037211 */ /* 0x000fd600078e10ff */
[----:B------:R-:W-:Y:S05]  /*2550*/  @!P0 BRA `(.L_x_61) ;  /* 0x0000000000888947 */ /* 0x000fea0003800000 */
[----:B0-----:R-:W-:-:S07]  /*2560*/  IMAD.MOV.U32 R5, RZ, RZ, RZ ;  /* 0x000000ffff057224 */ /* 0x001fce00078e00ff */
.L_x_67:
[----:B------:R-:W2:Y:S01]  /*2570*/  LDL R6, [R3+0xc] ;  /* 0x00000c0003067983 */ /* 0x000ea20000100800 */
[----:B------:R-:W-:Y:S01]  /*2580*/  IMAD R4, R5, 0x4, R8 ;  /* 0x0000000405047824 */ /* 0x000fe200078e0208 */
[----:B------:R-:W-:Y:S04]  /*2590*/  BSSY.RECONVERGENT B0, `(.L_x_62) ;  /* 0x0000019000007945 */ /* 0x000fe80003800200 */
[----:B------:R-:W2:Y:S02]  /*25a0*/  LDS R9, [R4] ;  /* 0x0000000004097984 */ /* 0x000ea40000000800 */
[----:B--2---:R-:W-:-:S13]  /*25b0*/  FSETP.GT.AND P0, PT, R9, R6, PT ;  /* 0x000000060900720b */ /* 0x004fda0003f04000 */
[----:B0-----:R-:W-:Y:S05]  /*25c0*/  @!P0 BRA `(.L_x_63) ;  /* 0x0000000000548947 */ /* 0x001fea0003800000 */
[----:B------:R-:W0:Y:S01]  /*25d0*/  LDCU UR4, c[0x0][0x3a4] ;  /* 0x00007480ff0477ac */ /* 0x000e220008000800 */
[----:B------:R-:W-:Y:S01]  /*25e0*/  BSSY.RECONVERGENT B1, `(.L_x_64) ;  /* 0x0000010000017945 */ /* 0x000fe20003800200 */
[----:B0-----:R-:W-:-:S07]  /*25f0*/  MOV R4, UR4 ;  /* 0x0000000400047c02 */ /* 0x001fce0008000f00 */
.L_x_66:
[----:B------:R-:W-:-:S04]  /*2600*/  VIADD R6, R4, 0xfffffffe ;  /* 0xfffffffe04067836 */ /* 0x000fc80000000000 */
[----:B0-----:R-:W-:-:S05]  /*2610*/  IMAD R7, R6, 0x4, R1 ;  /* 0x0000000406077824 */ /* 0x001fca00078e0201 */
[----:B------:R-:W2:Y:S01]  /*2620*/  LDL R11, [R7+0x10] ;  /* 0x00001000070b7983 */ /* 0x000ea20000100800 */
[----:B------:R-:W-:Y:S02]  /*2630*/  IADD3 R6, PT, PT, R4, -0x1, RZ ;  /* 0xffffffff04067810 */ /* 0x000fe40007ffe0ff */
[----:B--2---:R-:W-:-:S13]  /*2640*/  FSETP.GT.AND P0, PT, R9, R11, PT ;  /* 0x0000000b0900720b */ /* 0x004fda0003f04000 */
[----:B------:R-:W-:Y:S05]  /*2650*/  @!P0 BRA `(.L_x_65) ;  /* 0x0000000000208947 */ /* 0x000fea0003800000 */
[----:B------:R-:W-:-:S05]  /*2660*/  IMAD R10, R6, 0x4, R1 ;  /* 0x00000004060a7824 */ /* 0x000fca00078e0201 */
[----:B------:R0:W-:Y:S04]  /*2670*/  STL [R10+0x10], R11 ;  /* 0x0000100b0a007387 */ /* 0x0001e80000100800 */
[----:B------:R-:W2:Y:S01]  /*2680*/  LDL R7, [R7+0x110] ;  /* 0x0001100007077983 */ /* 0x000ea20000100800 */
[----:B------:R-:W-:Y:S01]  /*2690*/  ISETP.GT.AND P0, PT, R4, 0x2, PT ;  /* 0x000000020400780c */ /* 0x000fe20003f04270 */
[----:B------:R-:W-:Y:S02]  /*26a0*/  IMAD.MOV.U32 R4, RZ, RZ, R6 ;  /* 0x000000ffff047224 */ /* 0x000fe400078e0006 */
[----:B--2---:R0:W-:Y:S10]  /*26b0*/  STL [R10+0x110], R7 ;  /* 0x000110070a007387 */ /* 0x0041f40000100800 */
[----:B------:R-:W-:Y:S05]  /*26c0*/  @P0 BRA `(.L_x_66) ;  /* 0xfffffffc00cc0947 */ /* 0x000fea000383ffff */
[----:B------:R-:W-:-:S07]  /*26d0*/  HFMA2 R6, -RZ, RZ, 0, 0 ;  /* 0x00000000ff067431 */ /* 0x000fce00000001ff */
.L_x_65:
[----:B------:R-:W-:Y:S05]  /*26e0*/  BSYNC.RECONVERGENT B1 ;  /* 0x0000000000017941 */ /* 0x000fea0003800200 */
.L_x_64:
[----:B------:R-:W-:-:S05]  /*26f0*/  IMAD R6, R6, 0x4, R1 ;  /* 0x0000000406067824 */ /* 0x000fca00078e0201 */
[----:B------:R1:W-:Y:S04]  /*2700*/  STL [R6+0x10], R9 ;  /* 0x0000100906007387 */ /* 0x0003e80000100800 */
[----:B------:R1:W-:Y:S02]  /*2710*/  STL [R6+0x110], R5 ;  /* 0x0001100506007387 */ /* 0x0003e40000100800 */
.L_x_63:
[----:B------:R-:W-:Y:S05]  /*2720*/  BSYNC.RECONVERGENT B0 ;  /* 0x0000000000007941 */ /* 0x000fea0003800200 */
.L_x_62:
[----:B------:R-:W2:Y:S01]  /*2730*/  LDCU UR4, c[0x0][0x3a0] ;  /* 0x00007400ff0477ac */ /* 0x000ea20008000800 */
[----:B-1----:R-:W-:-:S05]  /*2740*/  VIADD R5, R5, 0x1 ;  /* 0x0000000105057836 */ /* 0x002fca0000000000 */
[----:B--2---:R-:W-:-:S13]  /*2750*/  ISETP.NE.AND P0, PT, R5, UR4, PT ;  /* 0x0000000405007c0c */ /* 0x004fda000bf05270 */
[----:B------:R-:W-:Y:S05]  /*2760*/  @!P0 BRA `(.L_x_60) ;  /* 0x0000000c00f48947 */ /* 0x000fea0003800000 */
[----:B------:R-:W-:Y:S05]  /*2770*/  BRA `(.L_x_67) ;  /* 0xfffffffc007c7947 */ /* 0x000fea000383ffff */
.L_x_61:
[----:B------:R-:W-:Y:S01]  /*2780*/  UISETP.GE.U32.AND UP0, UPT, UR5, 0x4, UPT ;  /* 0x000000040500788c */ /* 0x000fe2000bf06070 */
[----:B0-----:R-:W-:Y:S01]  /*2790*/  MOV R6, RZ ;  /* 0x000000ff00067202 */ /* 0x001fe20000000f00 */
[----:B------:R-:W-:-:S07]  /*27a0*/  ULOP3.LUT UR4, UR5, 0x3, URZ, 0xc0, !UPT ;  /* 0x0000000305047892 */ /* 0x000fce000f8ec0ff */
[----:B------:R-:W-:Y:S05]  /*27b0*/  BRA.U !UP0, `(.L_x_68) ;  /* 0x0000000d08907547 */ /* 0x000fea000b800000 */
[----:B------:R-:W2:Y:S01]  /*27c0*/  LDL R4, [R3+0xc] ;  /* 0x00000c0003047983 */ /* 0x000ea20000100800 */
[----:B------:R-:W0:Y:S01]  /*27d0*/  S2UR UR7, SR_CgaCtaId ;  /* 0x00000000000779c3 */ /* 0x000e220000008800 */
[----:B------:R-:W-:Y:S02]  /*27e0*/  UMOV UR6, 0x400 ;  /* 0x0000040000067882 */ /* 0x000fe40000000000 */
[----:B0-----:R-:W-:-:S04]  /*27f0*/  ULEA UR6, UR7, UR6, 0x18 ;  /* 0x0000000607067291 */ /* 0x001fc8000f8ec0ff */
[----:B------:R-:W-:Y:S02]  /*2800*/  ULEA UR7, UR5, UR6, 0x2 ;  /* 0x0000000605077291 */ /* 0x000fe4000f8e10ff */
[----:B------:R-:W-:-:S04]  /*2810*/  ULOP3.LUT UR5, UR5, 0x7ffffffc, URZ, 0xc0, !UPT ;  /* 0x7ffffffc05057892 */ /* 0x000fc8000f8ec0ff */
[----:B------:R-:W-:-:S03]  /*2820*/  UIADD3 UR6, UPT, UPT, -UR5, 0x4, URZ ;  /* 0x0000000405067890 */ /* 0x000fc6000fffe1ff */
[----:B------:R-:W2:Y:S01]  /*2830*/  LDS R5, [UR7] ;  /* 0x00000007ff057984 */ /* 0x000ea20008000800 */
[----:B------:R-:W-:-:S03]  /*2840*/  UISETP.NE.AND UP0, UPT, UR6, URZ, UPT ;  /* 0x000000ff0600728c */ /* 0x000fc6000bf05270 */
[----:B------:R-:W0:Y:S04]  /*2850*/  LDS R6, [UR7+0x4] ;  /* 0x00000407ff067984 */ /* 0x000e280008000800 */
[----:B------:R-:W1:Y:S04]  /*2860*/  LDS R7, [UR7+0x8] ;  /* 0x00000807ff077984 */ /* 0x000e680008000800 */
[----:B------:R-:W3:Y:S01]  /*2870*/  LDS R8, [UR7+0xc] ;  /* 0x00000c07ff087984 */ /* 0x000ee20008000800 */
[----:B--2---:R-:W-:-:S13]  /*2880*/  FSETP.GT.AND P0, PT, R5, R4, PT ;  /* 0x000000040500720b */ /* 0x004fda0003f04000 */
[----:B------:R-:W-:Y:S01]  /*2890*/  @P0 IMAD.MOV.U32 R4, RZ, RZ, R5 ;  /* 0x000000ffff040224 */ /* 0x000fe200078e0005 */
[----:B------:R-:W-:Y:S04]  /*28a0*/  @P0 STL [R3+0xc], R5 ;  /* 0x00000c0503000387 */ /* 0x000fe80000100800 */
[----:B0-----:R-:W-:Y:S01]  /*28b0*/  FSETP.GT.AND P1, PT, R6, R4, PT ;  /* 0x000000040600720b */ /* 0x001fe20003f24000 */
[----:B------:R-:W-:-:S12]  /*28c0*/  @P0 STL [R3+0x10c], RZ ;  /* 0x00010cff03000387 */ /* 0x000fd80000100800 */
[----:B------:R-:W-:Y:S01]  /*28d0*/  @P1 IMAD.MOV.U32 R4, RZ, RZ, R6 ;  /* 0x000000ffff041224 */ /* 0x000fe200078e0006 */
[----:B------:R0:W-:Y:S01]  /*28e0*/  @P1 STL [R3+0xc], R6 ;  /* 0x00000c0603001387 */ /* 0x0001e20000100800 */
[----:B------:R-:W-:-:S03]  /*28f0*/  @P1 IMAD.MOV.U32 R14, RZ, RZ, 0x1 ;  /* 0x00000001ff0e1424 */ /* 0x000fc600078e00ff */
[----:B-1----:R-:W-:Y:S02]  /*2900*/  FSETP.GT.AND P2, PT, R7, R4, PT ;  /* 0x000000040700720b */ /* 0x002fe40003f44000 */
[----:B------:R1:W-:Y:S01]  /*2910*/  @P1 STL [R3+0x10c], R14 ;  /* 0x00010c0e03001387 */ /* 0x0003e20000100800 */
[----:B0-----:R-:W-:-:S10]  /*2920*/  IMAD.U32 R6, RZ, RZ, UR5 ;  /* 0x00000005ff067e24 */ /* 0x001fd4000f8e00ff */
[----:B------:R-:W-:Y:S01]  /*2930*/  @P2 MOV R4, R7 ;  /* 0x0000000700042202 */ /* 0x000fe20000000f00 */
[----:B------:R-:W-:Y:S01]  /*2940*/  @P2 IMAD.MOV.U32 R10, RZ, RZ, 0x2 ;  /* 0x00000002ff0a2424 */ /* 0x000fe200078e00ff */
[----:B------:R1:W-:Y:S02]  /*2950*/  @P2 STL [R3+0xc], R7 ;  /* 0x00000c0703002387 */ /* 0x0003e40000100800 */
[----:B---3--:R-:W-:Y:S02]  /*2960*/  FSETP.GT.AND P3, PT, R8, R4, PT ;  /* 0x000000040800720b */ /* 0x008fe40003f64000 */
[----:B------:R1:W-:Y:S11]  /*2970*/  @P2 STL [R3+0x10c], R10 ;  /* 0x00010c0a03002387 */ /* 0x0003f60000100800 */
[----:B------:R-:W-:Y:S01]  /*2980*/  @P3 MOV R12, 0x3 ;  /* 0x00000003000c3802 */ /* 0x000fe20000000f00 */
[----:B------:R1:W-:Y:S01]  /*2990*/  @P3 STL [R3+0xc], R8 ;  /* 0x00000c0803003387 */ /* 0x0003e20000100800 */
[----:B------:R-:W-:-:S03]  /*29a0*/  @P3 IMAD.MOV.U32 R4, RZ, RZ, R8 ;  /* 0x000000ffff043224 */ /* 0x000fc600078e0008 */
[----:B------:R1:W-:Y:S01]  /*29b0*/  @P3 STL [R3+0x10c], R12 ;  /* 0x00010c0c03003387 */ /* 0x0003e20000100800 */
[----:B------:R-:W-:Y:S05]  /*29c0*/  BRA.U !UP0, `(.L_x_68) ;  /* 0x0000000d080c7547 */ /* 0x000fea000b800000 */
[----:B------:R-:W-:Y:S01]  /*29d0*/  UISETP.GE.AND UP0, UPT, UR6, URZ, UPT ;  /* 0x000000ff0600728c */ /* 0x000fe2000bf06270 */
[----:B-1----:R-:W-:Y:S01]  /*29e0*/  HFMA2 R8, -RZ, RZ, 0, 2.98023223876953125e-07 ;  /* 0x00000005ff087431 */ /* 0x002fe200000001ff */
[----:B------:R-:W-:-:S07]  /*29f0*/  UIADD3 UR5, UPT, UPT, UR7, 0x18, URZ ;  /* 0x0000001807057890 */ /* 0x000fce000fffe0ff */
[----:B------:R-:W-:Y:S05]  /*2a00*/  BRA.U UP0, `(.L_x_69) ;  /* 0x00000009008c7547 */ /* 0x000fea000b800000 */
[----:B------:R-:W-:Y:S01]  /*2a10*/  UIADD3 UR7, UPT, UPT, -UR6, URZ, URZ ;  /* 0x000000ff06077290 */ /* 0x000fe2000fffe1ff */
[----:B------:R-:W-:-:S03]  /*2a20*/  PLOP3.LUT P0, PT, PT, PT, PT, 0x80, 0x8 ;  /* 0x000000000008781c */ /* 0x000fc60003f0f070 */
[----:B------:R-:W-:-:S09]  /*2a30*/  UISETP.GT.AND UP0, UPT, UR7, 0xc, UPT ;  /* 0x0000000c0700788c */ /* 0x000fd2000bf04270 */
[----:B------:R-:W-:Y:S05]  /*2a40*/  BRA.U !UP0, `(.L_x_70) ;  /* 0x0000000508947547 */ /* 0x000fea000b800000 */
[----:B------:R-:W-:-:S13]  /*2a50*/  PLOP3.LUT P0, PT, PT, PT, PT, 0x8, 0x80 ;  /* 0x000000000080781c */ /* 0x000fda0003f0e170 */
.L_x_71:
[----:B0-----:R-:W0:Y:S01]  /*2a60*/  LDS R9, [UR5+-0x8] ;  /* 0xfffff805ff097984 */ /* 0x001e220008000800 */
[----:B------:R-:W-:Y:S01]  /*2a70*/  IADD3 R18, PT, PT, R8, 0x4, RZ ;  /* 0x0000000408127810 */ /* 0x000fe20007ffe0ff */
[----:B------:R-:W-:Y:S02]  /*2a80*/  UIADD3 UR6, UPT, UPT, UR6, 0x10, URZ ;  /* 0x0000001006067890 */ /* 0x000fe4000fffe0ff */
[----:B------:R-:W1:Y:S02]  /*2a90*/  LDS R13, [UR5+-0x4] ;  /* 0xfffffc05ff0d7984 */ /* 0x000e640008000800 */
[----:B------:R-:W-:Y:S02]  /*2aa0*/  UISETP.GE.AND UP0, UPT, UR6, -0xc, UPT ;  /* 0xfffffff40600788c */ /* 0x000fe4000bf06270 */
[----:B------:R-:W2:Y:S04]  /*2ab0*/  LDS R15, [UR5] ;  /* 0x00000005ff0f7984 */ /* 0x000ea80008000800 */
[----:B------:R-:W3:Y:S04]  /*2ac0*/  LDS R17, [UR5+0x4] ;  /* 0x00000405ff117984 */ /* 0x000ee80008000800 */
[----:B------:R-:W4:Y:S04]  /*2ad0*/  LDS R19, [UR5+0x8] ;  /* 0x00000805ff137984 */ /* 0x000f280008000800 */
[----:B------:R-:W5:Y:S04]  /*2ae0*/  LDS R20, [UR5+0xc] ;  /* 0x00000c05ff147984 */ /* 0x000f680008000800 */
[----:B------:R-:W5:Y:S04]  /*2af0*/  LDS R21, [UR5+0x10] ;  /* 0x00001005ff157984 */ /* 0x000f680008000800 */
[----:B------:R-:W5:Y:S04]  /*2b00*/  LDS R11, [UR5+0x14] ;  /* 0x00001405ff0b7984 */ /* 0x000f680008000800 */
[----:B------:R-:W5:Y:S04]  /*2b10*/  LDS R7, [UR5+0x18] ;  /* 0x00001805ff077984 */ /* 0x000f680008000800 */
[----:B------:R-:W5:Y:S01]  /*2b20*/  LDS R10, [UR5+0x1c] ;  /* 0x00001c05ff0a7984 */ /* 0x000f620008000800 */
[----:B0-----:R-:W-:-:S03]  /*2b30*/  FSETP.GT.AND P2, PT, R9, R4, PT ;  /* 0x000000040900720b */ /* 0x001fc60003f44000 */
[----:B------:R-:W0:Y:S10]  /*2b40*/  LDS R5, [UR5+0x20] ;  /* 0x00002005ff057984 */ /* 0x000e340008000800 */
[----:B------:R-:W-:Y:S01]  /*2b50*/  @P2 IMAD.MOV.U32 R4, RZ, RZ, R9 ;  /* 0x000000ffff042224 */ /* 0x000fe200078e0009 */
[C---:B------:R-:W-:Y:S01]  /*2b60*/  @P2 IADD3 R12, PT, PT, R8.reuse, -0x1, RZ ;  /* 0xffffffff080c2810 */ /* 0x040fe20007ffe0ff */
[----:B------:R-:W-:Y:S03]  /*2b70*/  @P2 STL [R3+0xc], R9 ;  /* 0x00000c0903002387 */ /* 0x000fe60000100800 */
[----:B-1----:R-:W-:Y:S01]  /*2b80*/  FSETP.GT.AND P3, PT, R13, R4, PT ;  /* 0x000000040d00720b */ /* 0x002fe20003f64000 */
[----:B------:R1:W-:Y:S04]  /*2b90*/  @P2 STL [R3+0x10c], R12 ;  /* 0x00010c0c03002387 */ /* 0x0003e80000100800 */
[----:B------:R-:W0:Y:S08]  /*2ba0*/  LDS R9, [UR5+0x24] ;  /* 0x00002405ff097984 */ /* 0x000e300008000800 */
[----:B------:R-:W-:Y:S01]  /*2bb0*/  @P3 IMAD.MOV.U32 R4, RZ, RZ, R13 ;  /* 0x000000ffff043224 */ /* 0x000fe200078e000d */
[----:B------:R-:W-:Y:S04]  /*2bc0*/  @P3 STL [R3+0xc], R13 ;  /* 0x00000c0d03003387 */ /* 0x000fe80000100800 */
[----:B--2---:R-:W-:Y:S01]  /*2bd0*/  FSETP.GT.AND P4, PT, R15, R4, PT ;  /* 0x000000040f00720b */ /* 0x004fe20003f84000 */
[----:B------:R-:W-:Y:S04]  /*2be0*/  @P3 STL [R3+0x10c], R8 ;  /* 0x00010c0803003387 */ /* 0x000fe80000100800 */
[----:B------:R-:W2:Y:S08]  /*2bf0*/  LDS R13, [UR5+0x28] ;  /* 0x00002805ff0d7984 */ /* 0x000eb00008000800 */
[----:B------:R-:W-:Y:S01]  /*2c00*/  @P4 MOV R4, R15 ;  /* 0x0000000f00044202 */ /* 0x000fe20000000f00 */
[----:B------:R-:W-:Y:S01]  /*2c10*/  @P4 STL [R3+0xc], R15 ;  /* 0x00000c0f03004387 */ /* 0x000fe20000100800 */
[----:B------:R-:W-:-:S02]  /*2c20*/  @P4 IADD3 R14, PT, PT, R8, 0x1, RZ ;  /* 0x00000001080e4810 */ /* 0x000fc40007ffe0ff */
[----:B---3--:R-:W-:Y:S01]  /*2c30*/  FSETP.GT.AND P5, PT, R17, R4, PT ;  /* 0x000000041100720b */ /* 0x008fe20003fa4000 */
[----:B------:R-:W3:Y:S04]  /*2c40*/  LDS R15, [UR5+0x2c] ;  /* 0x00002c05ff0f7984 */ /* 0x000ee80008000800 */
[----:B------:R-:W-:Y:S08]  /*2c50*/  @P4 STL [R3+0x10c], R14 ;  /* 0x00010c0e03004387 */ /* 0x000ff00000100800 */
[----:B------:R-:W-:Y:S01]  /*2c60*/  @P5 IMAD.MOV.U32 R4, RZ, RZ, R17 ;  /* 0x000000ffff045224 */ /* 0x000fe200078e0011 */
[----:B------:R-:W-:Y:S01]  /*2c70*/  @P5 STL [R3+0xc], R17 ;  /* 0x00000c1103005387 */ /* 0x000fe20000100800 */
[----:B-1----:R-:W-:-:S03]  /*2c80*/  @P5 VIADD R12, R8, 0x2 ;  /* 0x00000002080c5836 */ /* 0x002fc60000000000 */
[----:B----4-:R-:W-:Y:S01]  /*2c90*/  FSETP.GT.AND P6, PT, R19, R4, PT ;  /* 0x000000041300720b */ /* 0x010fe20003fc4000 */
[----:B------:R-:W1:Y:S04]  /*2ca0*/  LDS R17, [UR5+0x30] ;  /* 0x00003005ff117984 */ /* 0x000e680008000800 */
[----:B------:R-:W-:Y:S08]  /*2cb0*/  @P5 STL [R3+0x10c], R12 ;  /* 0x00010c0c03005387 */ /* 0x000ff00000100800 */
[----:B------:R-:W-:Y:S01]  /*2cc0*/  @P6 IMAD.MOV.U32 R4, RZ, RZ, R19 ;  /* 0x000000ffff046224 */ /* 0x000fe200078e0013 */
[----:B------:R-:W-:Y:S01]  /*2cd0*/  @P6 STL [R3+0xc], R19 ;  /* 0x00000c1303006387 */ /* 0x000fe20000100800 */
[----:B------:R-:W-:-:S03]  /*2ce0*/  @P6 VIADD R16, R8, 0x3 ;  /* 0x0000000308106836 */ /* 0x000fc60000000000 */
[----:B-----5:R-:W-:Y:S01]  /*2cf0*/  FSETP.GT.AND P1, PT, R20, R4, PT ;  /* 0x000000041400720b */ /* 0x020fe20003f24000 */
[----:B------:R-:W4:Y:S01]  /*2d00*/  LDS R19, [UR5+0x34] ;  /* 0x00003405ff137984 */ /* 0x000f220008000800 */
[----:B------:R-:W-:-:S03]  /*2d10*/  UIADD3 UR5, UPT, UPT, UR5, 0x40, URZ ;  /* 0x0000004005057890 */ /* 0x000fc6000fffe0ff */
[----:B------:R-:W-:Y:S08]  /*2d20*/  @P6 STL [R3+0x10c], R16 ;  /* 0x00010c1003006387 */ /* 0x000ff00000100800 */
[----:B------:R-:W-:Y:S01]  /*2d30*/  @P1 IMAD.MOV.U32 R4, RZ, RZ, R20 ;  /* 0x000000ffff041224 */ /* 0x000fe200078e0014 */
[----:B------:R5:W-:Y:S04]  /*2d40*/  @P1 STL [R3+0xc], R20 ;  /* 0x00000c1403001387 */ /* 0x000be80000100800 */
[----:B------:R-:W-:Y:S01]  /*2d50*/  FSETP.GT.AND P2, PT, R21, R4, PT ;  /* 0x000000041500720b */ /* 0x000fe20003f44000 */
[----:B------:R0:W-:Y:S01]  /*2d60*/  @P1 STL [R3+0x10c], R18 ;  /* 0x00010c1203001387 */ /* 0x0001e20000100800 */
[C---:B-----5:R-:W-:Y:S01]  /*2d70*/  IADD3 R20, PT, PT, R8.reuse, 0xc, RZ ;  /* 0x0000000c08147810 */ /* 0x060fe20007ffe0ff */
[----:B0-----:R-:W-:-:S10]  /*2d80*/  VIADD R18, R8, 0x8 ;  /* 0x0000000808127836 */ /* 0x001fd40000000000 */
[----:B------:R-:W-:Y:S01]  /*2d90*/  @P2 IMAD.MOV.U32 R4, RZ, RZ, R21 ;  /* 0x000000ffff042224 */ /* 0x000fe200078e0015 */
[----:B------:R-:W-:Y:S01]  /*2da0*/  @P2 STL [R3+0xc], R21 ;  /* 0x00000c1503002387 */ /* 0x000fe20000100800 */
[----:B------:R-:W-:-:S03]  /*2db0*/  @P2 VIADD R12, R8, 0x5 ;  /* 0x00000005080c2836 */ /* 0x000fc60000000000 */
[----:B------:R-:W-:Y:S02]  /*2dc0*/  FSETP.GT.AND P3, PT, R11, R4, PT ;  /* 0x000000040b00720b */ /* 0x000fe40003f64000 */
[----:B------:R0:W-:Y:S11]  /*2dd0*/  @P2 STL [R3+0x10c], R12 ;  /* 0x00010c0c03002387 */ /* 0x0001f60000100800 */
[----:B------:R-:W-:Y:S01]  /*2de0*/  @P3 IMAD.MOV.U32 R4, RZ, RZ, R11 ;  /* 0x000000ffff043224 */ /* 0x000fe200078e000b */
[----:B------:R-:W-:Y:S01]  /*2df0*/  @P3 STL [R3+0xc], R11 ;  /* 0x00000c0b03003387 */ /* 0x000fe20000100800 */
[----:B------:R-:W-:-:S03]  /*2e00*/  @P3 VIADD R14, R8, 0x6 ;  /* 0x00000006080e3836 */ /* 0x000fc60000000000 */
[----:B------:R-:W-:Y:S02]  /*2e10*/  FSETP.GT.AND P4, PT, R7, R4, PT ;  /* 0x000000040700720b */ /* 0x000fe40003f84000 */
[----:B------:R5:W-:Y:S11]  /*2e20*/  @P3 STL [R3+0x10c], R14 ;  /* 0x00010c0e03003387 */ /* 0x000bf60000100800 */
[----:B------:R-:W-:Y:S01]  /*2e30*/  @P4 MOV R4, R7 ;  /* 0x0000000700044202 */ /* 0x000fe20000000f00 */
[----:B------:R-:W-:Y:S01]  /*2e40*/  @P4 STL [R3+0xc], R7 ;  /* 0x00000c0703004387 */ /* 0x000fe20000100800 */
[----:B------:R-:W-:-:S02]  /*2e50*/  @P4 IADD3 R16, PT, PT, R8, 0x7, RZ ;  /* 0x0000000708104810 */ /* 0x000fc40007ffe0ff */
[----:B------:R-:W-:-:S03]  /*2e60*/  FSETP.GT.AND P5, PT, R10, R4, PT ;  /* 0x000000040a00720b */ /* 0x000fc60003fa4000 */
[----:B------:R3:W-:Y:S10]  /*2e70*/  @P4 STL [R3+0x10c], R16 ;  /* 0x00010c1003004387 */ /* 0x0007f40000100800 */
[----:B------:R-:W-:Y:S01]  /*2e80*/  @P5 IMAD.MOV.U32 R4, RZ, RZ, R10 ;  /* 0x000000ffff045224 */ /* 0x000fe200078e000a */
[----:B------:R4:W-:Y:S04]  /*2e90*/  @P5 STL [R3+0xc], R10 ;  /* 0x00000c0a03005387 */ /* 0x0009e80000100800 */
[----:B------:R-:W-:Y:S01]  /*2ea0*/  FSETP.GT.AND P6, PT, R5, R4, PT ;  /* 0x000000040500720b */ /* 0x000fe20003fc4000 */
[----:B------:R4:W-:-:S12]  /*2eb0*/  @P5 STL [R3+0x10c], R18 ;  /* 0x00010c1203005387 */ /* 0x0009d80000100800 */
[----:B------:R-:W-:Y:S01]  /*2ec0*/  @P6 IMAD.MOV.U32 R4, RZ, RZ, R5 ;  /* 0x000000ffff046224 */ /* 0x000fe200078e0005 */
[----:B------:R1:W-:Y:S01]  /*2ed0*/  @P6 STL [R3+0xc], R5 ;  /* 0x00000c0503006387 */ /* 0x0003e20000100800 */
[----:B0-----:R-:W-:-:S03]  /*2ee0*/  @P6 VIADD R12, R8, 0x9 ;  /* 0x00000009080c6836 */ /* 0x001fc60000000000 */
[----:B------:R-:W-:Y:S02]  /*2ef0*/  FSETP.GT.AND P1, PT, R9, R4, PT ;  /* 0x000000040900720b */ /* 0x000fe40003f24000 */
[----:B------:R0:W-:Y:S11]  /*2f00*/  @P6 STL [R3+0x10c], R12 ;  /* 0x00010c0c03006387 */ /* 0x0001f60000100800 */
[----:B------:R-:W-:Y:S01]  /*2f10*/  @P1 MOV R4, R9 ;  /* 0x0000000900041202 */ /* 0x000fe20000000f00 */
[----:B------:R0:W-:Y:S01]  /*2f20*/  @P1 STL [R3+0xc], R9 ;  /* 0x00000c0903001387 */ /* 0x0001e20000100800 */
[----:B-----5:R-:W-:-:S02]  /*2f30*/  @P1 IADD3 R14, PT, PT, R8, 0xa, RZ ;  /* 0x0000000a080e1810 */ /* 0x020fc40007ffe0ff */
[----:B--2---:R-:W-:-:S03]  /*2f40*/  FSETP.GT.AND P2, PT, R13, R4, PT ;  /* 0x000000040d00720b */ /* 0x004fc60003f44000 */
[----:B------:R0:W-:Y:S10]  /*2f50*/  @P1 STL [R3+0x10c], R14 ;  /* 0x00010c0e03001387 */ /* 0x0001f40000100800 */
[----:B------:R-:W-:Y:S01]  /*2f60*/  @P2 IMAD.MOV.U32 R4, RZ, RZ, R13 ;  /* 0x000000ffff042224 */ /* 0x000fe200078e000d */
[----:B------:R0:W-:Y:S01]  /*2f70*/  @P2 STL [R3+0xc], R13 ;  /* 0x00000c0d03002387 */ /* 0x0001e20000100800 */
[----:B---3--:R-:W-:-:S03]  /*2f80*/  @P2 VIADD R16, R8, 0xb ;  /* 0x0000000b08102836 */ /* 0x008fc60000000000 */
[----:B------:R-:W-:Y:S02]  /*2f90*/  FSETP.GT.AND P3, PT, R15, R4, PT ;  /* 0x000000040f00720b */ /* 0x000fe40003f64000 */
[----:B------:R0:W-:Y:S11]  /*2fa0*/  @P2 STL [R3+0x10c], R16 ;  /* 0x00010c1003002387 */ /* 0x0001f60000100800 */
[----:B------:R-:W-:Y:S01]  /*2fb0*/  @P3 IMAD.MOV.U32 R4, RZ, RZ, R15 ;  /* 0x000000ffff043224 */ /* 0x000fe200078e000f */
[----:B------:R0:W-:Y:S04]  /*2fc0*/  @P3 STL [R3+0xc], R15 ;  /* 0x00000c0f03003387 */ /* 0x0001e80000100800 */
[----:B-1----:R-:W-:Y:S01]  /*2fd0*/  FSETP.GT.AND P4, PT, R17, R4, PT ;  /* 0x000000041100720b */ /* 0x002fe20003f84000 */
[----:B------:R0:W-:-:S12]  /*2fe0*/  @P3 STL [R3+0x10c], R20 ;  /* 0x00010c1403003387 */ /* 0x0001d80000100800 */
[----:B------:R-:W-:Y:S01]  /*2ff0*/  @P4 MOV R4, R17 ;  /* 0x0000001100044202 */ /* 0x000fe20000000f00 */
[C---:B----4-:R-:W-:Y:S01]  /*3000*/  @P4 VIADD R10, R8.reuse, 0xd ;  /* 0x0000000d080a4836 */ /* 0x050fe20000000000 */
[----:B------:R0:W-:Y:S02]  /*3010*/  @P4 STL [R3+0xc], R17 ;  /* 0x00000c1103004387 */ /* 0x0001e40000100800 */
[----:B------:R-:W-:Y:S02]  /*3020*/  FSETP.GT.AND P5, PT, R19, R4, PT ;  /* 0x000000041300720b */ /* 0x000fe40003fa4000 */
[----:B------:R0:W-:Y:S11]  /*3030*/  @P4 STL [R3+0x10c], R10 ;  /* 0x00010c0a03004387 */ /* 0x0001f60000100800 */
[C---:B------:R-:W-:Y:S01]  /*3040*/  @P5 IADD3 R18, PT, PT, R8.reuse, 0xe, RZ ;  /* 0x0000000e08125810 */ /* 0x040fe20007ffe0ff */
[----:B------:R0:W-:Y:S01]  /*3050*/  @P5 STL [R3+0xc], R19 ;  /* 0x00000c1303005387 */ /* 0x0001e20000100800 */
[----:B------:R-:W-:Y:S01]  /*3060*/  @P5 IMAD.MOV.U32 R4, RZ, RZ, R19 ;  /* 0x000000ffff045224 */ /* 0x000fe200078e0013 */
[----:B------:R-:W-:-:S02]  /*3070*/  IADD3 R8, PT, PT, R8, 0x10, RZ ;  /* 0x0000001008087810 */ /* 0x000fc40007ffe0ff */
[----:B------:R0:W-:Y:S01]  /*3080*/  @P5 STL [R3+0x10c], R18 ;  /* 0x00010c1203005387 */ /* 0x0001e20000100800 */
[----:B------:R-:W-:Y:S05]  /*3090*/  BRA.U !UP0, `(.L_x_71) ;  /* 0xfffffff908707547 */ /* 0x000fea000b83ffff */
.L_x_70:
[----:B------:R-:W-:-:S04]  /*30a0*/  UIADD3 UR7, UPT, UPT, -UR6, URZ, URZ ;  /* 0x000000ff06077290 */ /* 0x000fc8000fffe1ff */
[----:B------:R-:W-:-:S09]  /*30b0*/  UISETP.GT.AND UP0, UPT, UR7, 0x4, UPT ;  /* 0x000000040700788c */ /* 0x000fd2000bf04270 */
[----:B------:R-:W-:Y:S05]  /*30c0*/  BRA.U !UP0, `(.L_x_72) ;  /* 0x0000000108d47547 */ /* 0x000fea000b800000 */
[----:B------:R-:W1:Y:S01]  /*30d0*/  LDS R5, [UR5+-0x8] ;  /* 0xfffff805ff057984 */ /* 0x000e620008000800 */
[----:B0-----:R-:W-:Y:S01]  /*30e0*/  IADD3 R20, PT, PT, R8, 0x4, RZ ;  /* 0x0000000408147810 */ /* 0x001fe20007ffe0ff */
[----:B------:R-:W-:Y:S02]  /*30f0*/  UIADD3 UR6, UPT, UPT, UR6, 0x4, URZ ;  /* 0x0000000406067890 */ /* 0x000fe4000fffe0ff */
[----:B------:R-:W0:Y:S02]  /*3100*/  LDS R7, [UR5+-0x4] ;  /* 0xfffffc05ff077984 */ /* 0x000e240008000800 */
[----:B------:R-:W-:Y:S02]  /*3110*/  UIADD3 UR6, UPT, UPT, UR6, 0x4, URZ ;  /* 0x0000000406067890 */ /* 0x000fe4000fffe0ff */
[----:B------:R-:W2:Y:S04]  /*3120*/  LDS R9, [UR5] ;  /* 0x00000005ff097984 */ /* 0x000ea80008000800 */
[----:B------:R-:W3:Y:S04]  /*3130*/  LDS R11, [UR5+0x4] ;  /* 0x00000405ff0b7984 */ /* 0x000ee80008000800 */
[----:B------:R-:W4:Y:S04]  /*3140*/  LDS R13, [UR5+0x8] ;  /* 0x00000805ff0d7984 */ /* 0x000f280008000800 */
[----:B------:R-:W5:Y:S04]  /*3150*/  LDS R15, [UR5+0xc] ;  /* 0x00000c05ff0f7984 */ /* 0x000f680008000800 */
[----:B------:R-:W5:Y:S04]  /*3160*/  LDS R17, [UR5+0x10] ;  /* 0x00001005ff117984 */ /* 0x000f680008000800 */
[----:B------:R-:W5:Y:S01]  /*3170*/  LDS R19, [UR5+0x14] ;  /* 0x00001405ff137984 */ /* 0x000f620008000800 */
[----:B------:R-:W-:-:S04]  /*3180*/  UIADD3 UR5, UPT, UPT, UR5, 0x10, URZ ;  /* 0x0000001005057890 */ /* 0x000fc8000fffe0ff */
[----:B------:R-:W-:Y:S01]  /*3190*/  UIADD3 UR5, UPT, UPT, UR5, 0x10, URZ ;  /* 0x0000001005057890 */ /* 0x000fe2000fffe0ff */
[----:B-1----:R-:W-:-:S13]  /*31a0*/  FSETP.GT.AND P1, PT, R5, R4, PT ;  /* 0x000000040500720b */ /* 0x002fda0003f24000 */
[----:B------:R-:W-:Y:S01]  /*31b0*/  @P1 IMAD.MOV.U32 R4, RZ, RZ, R5 ;  /* 0x000000ffff041224 */ /* 0x000fe200078e0005 */
[----:B------:R-:W-:Y:S01]  /*31c0*/  @P1 STL [R3+0xc], R5 ;  /* 0x00000c0503001387 */ /* 0x000fe20000100800 */
[----:B------:R-:W-:-:S03]  /*31d0*/  @P1 VIADD R10, R8, 0xffffffff ;  /* 0xffffffff080a1836 */ /* 0x000fc60000000000 */
[----:B0-----:R-:W-:Y:S02]  /*31e0*/  FSETP.GT.AND P0, PT, R7, R4, PT ;  /* 0x000000040700720b */ /* 0x001fe40003f04000 */
[----:B------:R-:W-:Y:S11]  /*31f0*/  @P1 STL [R3+0x10c], R10 ;  /* 0x00010c0a03001387 */ /* 0x000ff60000100800 */
[----:B------:R-:W-:Y:S01]  /*3200*/  @P0 MOV R4, R7 ;  /* 0x0000000700040202 */ /* 0x000fe20000000f00 */
[----:B------:R-:W-:Y:S03]  /*3210*/  @P0 STL [R3+0xc], R7 ;  /* 0x00000c0703000387 */ /* 0x000fe60000100800 */
[----:B--2---:R-:W-:Y:S01]  /*3220*/  FSETP.GT.AND P2, PT, R9, R4, PT ;  /* 0x000000040900720b */ /* 0x004fe20003f44000 */
[----:B------:R0:W-:Y:S01]  /*3230*/  @P0 STL [R3+0x10c], R8 ;  /* 0x00010c0803000387 */ /* 0x0001e20000100800 */
[----:B------:R-:W-:-:S11]  /*3240*/  PLOP3.LUT P0, PT, PT, PT, PT, 0x8, 0x80 ;  /* 0x000000000080781c */ /* 0x000fd60003f0e170 */
[----:B------:R-:W-:Y:S01]  /*3250*/  @P2 IMAD.MOV.U32 R4, RZ, RZ, R9 ;  /* 0x000000ffff042224 */ /* 0x000fe200078e0009 */
[----:B------:R1:W-:Y:S01]  /*3260*/  @P2 STL [R3+0xc], R9 ;  /* 0x00000c0903002387 */ /* 0x0003e20000100800 */
[----:B------:R-:W-:-:S03]  /*3270*/  @P2 VIADD R12, R8, 0x1 ;  /* 0x00000001080c2836 */ /* 0x000fc60000000000 */
[----:B---3--:R-:W-:Y:S02]  /*3280*/  FSETP.GT.AND P3, PT, R11, R4, PT ;  /* 0x000000040b00720b */ /* 0x008fe40003f64000 */
[----:B------:R1:W-:Y:S11]  /*3290*/  @P2 STL [R3+0x10c], R12 ;  /* 0x00010c0c03002387 */ /* 0x0003f60000100800 */
[----:B------:R-:W-:Y:S01]  /*32a0*/  @P3 MOV R4, R11 ;  /* 0x0000000b00043202 */ /* 0x000fe20000000f00 */
[----:B------:R1:W-:Y:S01]  /*32b0*/  @P3 STL [R3+0xc], R11 ;  /* 0x00000c0b03003387 */ /* 0x0003e20000100800 */
[----:B------:R-:W-:-:S02]  /*32c0*/  @P3 IADD3 R14, PT, PT, R8, 0x2, RZ ;  /* 0x00000002080e3810 */ /* 0x000fc40007ffe0ff */
[----:B----4-:R-:W-:-:S03]  /*32d0*/  FSETP.GT.AND P4, PT, R13, R4, PT ;  /* 0x000000040d00720b */ /* 0x010fc60003f84000 */
[----:B------:R1:W-:Y:S10]  /*32e0*/  @P3 STL [R3+0x10c], R14 ;  /* 0x00010c0e03003387 */ /* 0x0003f40000100800 */
[----:B------:R-:W-:Y:S01]  /*32f0*/  @P4 IMAD.MOV.U32 R4, RZ, RZ, R13 ;  /* 0x000000ffff044224 */ /* 0x000fe200078e000d */
[----:B------:R1:W-:Y:S01]  /*3300*/  @P4 STL [R3+0xc], R13 ;  /* 0x00000c0d03004387 */ /* 0x0003e20000100800 */
[----:B------:R-:W-:Y:S01]  /*3310*/  @P4 VIADD R16, R8, 0x3 ;  /* 0x0000000308104836 */ /* 0x000fe20000000000 */
[----:B0-----:R-:W-:-:S02]  /*3320*/  IADD3 R8, PT, PT, R20, 0x4, RZ ;  /* 0x0000000414087810 */ /* 0x001fc40007ffe0ff */
[----:B-----5:R-:W-:Y:S02]  /*3330*/  FSETP.GT.AND P5, PT, R15, R4, PT ;  /* 0x000000040f00720b */ /* 0x020fe40003fa4000 */
[----:B------:R1:W-:Y:S11]  /*3340*/  @P4 STL [R3+0x10c], R16 ;  /* 0x00010c1003004387 */ /* 0x0003f60000100800 */
[----:B------:R-:W-:Y:S01]  /*3350*/  @P5 MOV R4, R15 ;  /* 0x0000000f00045202 */ /* 0x000fe20000000f00 */
[----:B------:R1:W-:Y:S03]  /*3360*/  @P5 STL [R3+0xc], R15 ;  /* 0x00000c0f03005387 */ /* 0x0003e60000100800 */
[----:B------:R-:W-:Y:S01]  /*3370*/  FSETP.GT.AND P6, PT, R17, R4, PT ;  /* 0x000000041100720b */ /* 0x000fe20003fc4000 */
[----:B------:R1:W-:-:S12]  /*3380*/  @P5 STL [R3+0x10c], R20 ;  /* 0x00010c1403005387 */ /* 0x0003d80000100800 */
[----:B------:R-:W-:Y:S01]  /*3390*/  @P6 MOV R4, R17 ;  /* 0x0000001100046202 */ /* 0x000fe20000000f00 */
[C---:B------:R-:W-:Y:S01]  /*33a0*/  @P6 VIADD R10, R20.reuse, 0x1 ;  /* 0x00000001140a6836 */ /* 0x040fe20000000000 */
[----:B------:R1:W-:Y:S02]  /*33b0*/  @P6 STL [R3+0xc], R17 ;  /* 0x00000c1103006387 */ /* 0x0003e40000100800 */
[----:B------:R-:W-:Y:S02]  /*33c0*/  FSETP.GT.AND P1, PT, R19, R4, PT ;  /* 0x000000041300720b */ /* 0x000fe40003f24000 */
[----:B------:R1:W-:Y:S11]  /*33d0*/  @P6 STL [R3+0x10c], R10 ;  /* 0x00010c0a03006387 */ /* 0x0003f60000100800 */
[----:B------:R-:W-:Y:S01]  /*33e0*/  @P1 IADD3 R18, PT, PT, R20, 0x2, RZ ;  /* 0x0000000214121810 */ /* 0x000fe20007ffe0ff */
[----:B------:R1:W-:Y:S01]  /*33f0*/  @P1 STL [R3+0xc], R19 ;  /* 0x00000c1303001387 */ /* 0x0003e20000100800 */
[----:B------:R-:W-:-:S03]  /*3400*/  @P1 IMAD.MOV.U32 R4, RZ, RZ, R19 ;  /* 0x000000ffff041224 */ /* 0x000fc600078e0013 */
[----:B------:R1:W-:Y:S04]  /*3410*/  @P1 STL [R3+0x10c], R18 ;  /* 0x00010c1203001387 */ /* 0x0003e80000100800 */
.L_x_72:
[----:B------:R-:W-:-:S13]  /*3420*/  ISETP.EQ.AND P1, PT, RZ, UR6, PT ;  /* 0x00000006ff007c0c */ /* 0x000fda000bf22270 */
[----:B------:R-:W-:Y:S05]  /*3430*/  @!P0 BRA P1, `(.L_x_68) ;  /* 0x0000000000708947 */ /* 0x000fea0000800000 */
.L_x_69:
[----:B--2---:R-:W2:Y:S01]  /*3440*/  LDS R5, [UR5+-0x8] ;  /* 0xfffff805ff057984 */ /* 0x004ea20008000800 */
[----:B------:R-:W-:-:S03]  /*3450*/  UIADD3 UR6, UPT, UPT, UR6, 0x4, URZ ;  /* 0x0000000406067890 */ /* 0x000fc6000fffe0ff */
[----:B------:R-:W3:Y:S01]  /*3460*/  LDS R7, [UR5+-0x4] ;  /* 0xfffffc05ff077984 */ /* 0x000ee20008000800 */
[----:B------:R-:W-:-:S03]  /*3470*/  UISETP.NE.AND UP0, UPT, UR6, URZ, UPT ;  /* 0x000000ff0600728c */ /* 0x000fc6000bf05270 */
[----:B01----:R-:W0:Y:S04]  /*3480*/  LDS R9, [UR5] ;  /* 0x00000005ff097984 */ /* 0x003e280008000800 */
[----:B------:R-:W1:Y:S01]  /*3490*/  LDS R11, [UR5+0x4] ;  /* 0x00000405ff0b7984 */ /* 0x000e620008000800 */
[----:B------:R-:W-:Y:S01]  /*34a0*/  UIADD3 UR5, UPT, UPT, UR5, 0x10, URZ ;  /* 0x0000001005057890 */ /* 0x000fe2000fffe0ff */
[----:B--2---:R-:W-:-:S13]  /*34b0*/  FSETP.GT.AND P0, PT, R5, R4, PT ;  /* 0x000000040500720b */ /* 0x004fda0003f04000 */
[----:B------:R-:W-:Y:S01]  /*34c0*/  @P0 IMAD.MOV.U32 R4, RZ, RZ, R5 ;  /* 0x000000ffff040224 */ /* 0x000fe200078e0005 */
[----:B------:R-:W-:Y:S01]  /*34d0*/  @P0 IADD3 R14, PT, PT, R8, -0x1, RZ ;  /* 0xffffffff080e0810 */ /* 0x000fe20007ffe0ff */
[----:B------:R-:W-:Y:S03]  /*34e0*/  @P0 STL [R3+0xc], R5 ;  /* 0x00000c0503000387 */ /* 0x000fe60000100800 */
[----:B---3--:R-:W-:Y:S01]  /*34f0*/  FSETP.GT.AND P1, PT, R7, R4, PT ;  /* 0x000000040700720b */ /* 0x008fe20003f24000 */
[----:B------:R-:W-:-:S12]  /*3500*/  @P0 STL [R3+0x10c], R14 ;  /* 0x00010c0e03000387 */ /* 0x000fd80000100800 */
[----:B------:R-:W-:Y:S01]  /*3510*/  @P1 MOV R4, R7 ;  /* 0x0000000700041202 */ /* 0x000fe20000000f00 */
[----:B------:R-:W-:Y:S03]  /*3520*/  @P1 STL [R3+0xc], R7 ;  /* 0x00000c0703001387 */ /* 0x000fe60000100800 */
[----:B0-----:R-:W-:Y:S01]  /*3530*/  FSETP.GT.AND P2, PT, R9, R4, PT ;  /* 0x000000040900720b */ /* 0x001fe20003f44000 */
[----:B------:R0:W-:-:S12]  /*3540*/  @P1 STL [R3+0x10c], R8 ;  /* 0x00010c0803001387 */ /* 0x0001d80000100800 */
[----:B------:R-:W-:Y:S01]  /*3550*/  @P2 IMAD.MOV.U32 R4, RZ, RZ, R9 ;  /* 0x000000ffff042224 */ /* 0x000fe200078e0009 */
[----:B------:R2:W-:Y:S01]  /*3560*/  @P2 STL [R3+0xc], R9 ;  /* 0x00000c0903002387 */ /* 0x0005e20000100800 */
[----:B------:R-:W-:-:S03]  /*3570*/  @P2 VIADD R12, R8, 0x1 ;  /* 0x00000001080c2836 */ /* 0x000fc60000000000 */
[----:B-1----:R-:W-:Y:S02]  /*3580*/  FSETP.GT.AND P3, PT, R11, R4, PT ;  /* 0x000000040b00720b */ /* 0x002fe40003f64000 */
[----:B------:R2:W-:Y:S11]  /*3590*/  @P2 STL [R3+0x10c], R12 ;  /* 0x00010c0c03002387 */ /* 0x0005f60000100800 */
[C---:B------:R-:W-:Y:S01]  /*35a0*/  @P3 IADD3 R10, PT, PT, R8.reuse, 0x2, RZ ;  /* 0x00000002080a3810 */ /* 0x040fe20007ffe0ff */
[----:B------:R2:W-:Y:S01]  /*35b0*/  @P3 STL [R3+0xc], R11 ;  /* 0x00000c0b03003387 */ /* 0x0005e20000100800 */
[----:B------:R-:W-:Y:S01]  /*35c0*/  @P3 IMAD.MOV.U32 R4, RZ, RZ, R11 ;  /* 0x000000ffff043224 */ /* 0x000fe200078e000b */
[----:B0-----:R-:W-:-:S02]  /*35d0*/  IADD3 R8, PT, PT, R8, 0x4, RZ ;  /* 0x0000000408087810 */ /* 0x001fc40007ffe0ff */
[----:B------:R2:W-:Y:S01]  /*35e0*/  @P3 STL [R3+0x10c], R10 ;  /* 0x00010c0a03003387 */ /* 0x0005e20000100800 */
[----:B------:R-:W-:Y:S05]  /*35f0*/  BRA.U UP0, `(.L_x_69) ;  /* 0xfffffffd00907547 */ /* 0x000fea000b83ffff */
.L_x_68:
[----:B------:R-:W-:-:S09]  /*3600*/  UISETP.NE.AND UP0, UPT, UR4, URZ, UPT ;  /* 0x000000ff0400728c */ /* 0x000fd2000bf05270 */
[----:B------:R-:W-:Y:S05]  /*3610*/  BRA.U !UP0, `(.L_x_60) ;  /* 0x0000000108487547 */ /* 0x000fea000b800000 */
[----:B------:R3:W5:Y:S01]  /*3620*/  LDL R4, [R3+0xc] ;  /* 0x00000c0003047983 */ /* 0x0007620000100800 */
[----:B------:R-:W4:Y:S01]  /*3630*/  LDCU UR5, c[0x0][0x3a0] ;  /* 0x00007400ff0577ac */ /* 0x000f220008000800 */
[----:B------:R-:W-:Y:S01]  /*3640*/  MOV R5, 0x400 ;  /* 0x0000040000057802 */ /* 0x000fe20000000f00 */
[----:B-1----:R-:W1:Y:S01]  /*3650*/  S2R R8, SR_CgaCtaId ;  /* 0x0000000000087919 */ /* 0x002e620000008800 */
[----:B------:R-:W-:Y:S02]  /*3660*/  UIADD3 UR4, UPT, UPT, -UR4, URZ, URZ ;  /* 0x000000ff04047290 */ /* 0x000fe4000fffe1ff */
[----:B-1----:R-:W-:Y:S01]  /*3670*/  LEA R8, R8, R5, 0x18 ;  /* 0x0000000508087211 */ /* 0x002fe200078ec0ff */
[----:B----4-:R-:W-:-:S05]  /*3680*/  VIADD R5, R6, UR5 ;  /* 0x0000000506057c36 */ /* 0x010fca0008000000 */
[----:B---3--:R-:W-:-:S07]  /*3690*/  LEA R5, R5, R8, 0x2 ;  /* 0x0000000805057211 */ /* 0x008fce00078e10ff */
.L_x_73:
[----:B------:R1:W3:Y:S01]  /*36a0*/  LDS R7, [R5] ;  /* 0x0000000005077984 */ /* 0x0002e20000000800 */
[----:B------:R-:W-:-:S04]  /*36b0*/  UIADD3 UR4, UPT, UPT, UR4, 0x1, URZ ;  /* 0x0000000104047890 */ /* 0x000fc8000fffe0ff */
[----:B------:R-:W-:Y:S01]  /*36c0*/  UISETP.NE.AND UP0, UPT, UR4, URZ, UPT ;  /* 0x000000ff0400728c */ /* 0x000fe2000bf05270 */
[----:B-1----:R-:W-:Y:S02]  /*36d0*/  IADD3 R5, PT, PT, R5, 0x4, RZ ;  /* 0x0000000405057810 */ /* 0x002fe40007ffe0ff */
[----:B---3-5:R-:W-:-:S13]  /*36e0*/  FSETP.GT.AND P0, PT, R7, R4, PT ;  /* 0x000000040700720b */ /* 0x028fda0003f04000 */
[----:B------:R-:W-:Y:S01]  /*36f0*/  @P0 STL [R3+0xc], R7 ;  /* 0x00000c0703000387 */ /* 0x000fe20000100800 */
[----:B------:R-:W-:-:S03]  /*3700*/  @P0 IMAD.MOV.U32 R4, RZ, RZ, R7 ;  /* 0x000000ffff040224 */ /* 0x000fc600078e0007 */
[----:B------:R1:W-:Y:S02]  /*3710*/  @P0 STL [R3+0x10c], R6 ;  /* 0x00010c0603000387 */ /* 0x0003e40000100800 */
[----:B-1----:R-:W-:Y:S01]  /*3720*/  VIADD R6, R6, 0x1 ;  /* 0x0000000106067836 */ /* 0x002fe20000000000 */
[----:B------:R-:W-:Y:S06]  /*3730*/  BRA.U UP0, `(.L_x_73) ;  /* 0xfffffffd00d87547 */ /* 0x000fec000b83ffff */
.L_x_60:
[----:B01----:R-:W0:Y:S01]  /*3740*/  LDC R20, c[0x0][0x3a4] ;  /* 0x0000e900ff147b82 */ /* 0x003e220000000800 */
[----:B--2---:R-:W-:Y:S01]  /*3750*/  HFMA2 R3, -RZ, RZ, 0, 0 ;  /* 0x00000000ff037431 */ /* 0x004fe200000001ff */
[----:B0-----:R-:W-:-:S13]  /*3760*/  ISETP.GE.AND P0, PT, R20, 0x1, PT ;  /* 0x000000011400780c */ /* 0x001fda0003f06270 */
[----:B------:R-:W-:Y:S05]  /*3770*/  @!P0 BRA `(.L_x_74) ;  /* 0x0000000800b08947 */ /* 0x000fea0003800000 */
[C---:B------:R-:W-:Y:S01]  /*3780*/  ISETP.GE.U32.AND P0, PT, R20.reuse, 0x10, PT ;  /* 0x000000101400780c */ /* 0x040fe20003f06070 */
[----:B------:R-:W-:Y:S01]  /*3790*/  IMAD.MOV.U32 R3, RZ, RZ, RZ ;  /* 0x000000ffff037224 */ /* 0x000fe200078e00ff */
[----:B------:R-:W-:Y:S02]  /*37a0*/  LOP3.LUT R21, R20, 0xf, RZ, 0xc0, !PT ;  /* 0x0000000f14157812 */ /* 0x000fe400078ec0ff */
[----:B------:R-:W-:Y:S02]  /*37b0*/  MOV R25, RZ ;  /* 0x000000ff00197202 */ /* 0x000fe40000000f00 */
[----:B------:R-:W-:-:S07]  /*37c0*/  ISETP.NE.AND P1, PT, R21, RZ, PT ;  /* 0x000000ff1500720c */ /* 0x000fce0003f25270 */
[----:B------:R-:W-:Y:S06]  /*37d0*/  @!P0 BRA `(.L_x_75) ;  /* 0x0000000400148947 */ /* 0x000fec0003800000 */
[----:B------:R-:W0:Y:S01]  /*37e0*/  S2UR UR5, SR_CgaCtaId ;  /* 0x00000000000579c3 */ /* 0x000e220000008800 */
[----:B------:R-:W-:Y:S01]  /*37f0*/  LOP3.LUT R25, R20, 0x7ffffff0, RZ, 0xc0, !PT ;  /* 0x7ffffff014197812 */ /* 0x000fe200078ec0ff */
[C---:B------:R-:W-:Y:S01]  /*3800*/  VIADD R22, R1.reuse, 0x130 ;  /* 0x0000013001167836 */ /* 0x040fe20000000000 */
[----:B------:R-:W-:Y:S01]  /*3810*/  IADD3 R23, PT, PT, R1, 0x30, RZ ;  /* 0x0000003001177810 */ /* 0x000fe20007ffe0ff */
[----:B------:R-:W-:Y:S01]  /*3820*/  IMAD.MOV.U32 R3, RZ, RZ, RZ ;  /* 0x000000ffff037224 */ /* 0x000fe200078e00ff */
[----:B------:R-:W-:Y:S01]  /*3830*/  IADD3 R24, PT, PT, -R25, RZ, RZ ;  /* 0x000000ff19187210 */ /* 0x000fe20007ffe1ff */
[----:B------:R-:W-:Y:S02]  /*3840*/  UMOV UR4, 0x400 ;  /* 0x0000040000047882 */ /* 0x000fe40000000000 */
[----:B0-----:R-:W-:-:S12]  /*3850*/  ULEA UR4, UR5, UR4, 0x18 ;  /* 0x0000000405047291 */ /* 0x001fd8000f8ec0ff */
.L_x_76:
[----:B------:R-:W2:Y:S02]  /*3860*/  LDL.128 R4, [R22+-0x20] ;  /* 0xffffe00016047983 */ /* 0x000ea40000100c00 */
[----:B--2---:R-:W-:Y:S02]  /*3870*/  LEA R4, R4, UR4, 0x2 ;  /* 0x0000000404047c11 */ /* 0x004fe4000f8e10ff */
[----:B------:R-:W-:Y:S02]  /*3880*/  LEA R5, R5, UR4, 0x2 ;  /* 0x0000000405057c11 */ /* 0x000fe4000f8e10ff */
[----:B------:R-:W-:Y:S02]  /*3890*/  LEA R6, R6, UR4, 0x2 ;  /* 0x0000000406067c11 */ /* 0x000fe4000f8e10ff */
[----:B------:R-:W-:Y:S01]  /*38a0*/  LEA R7, R7, UR4, 0x2 ;  /* 0x0000000407077c11 */ /* 0x000fe2000f8e10ff */
[----:B------:R-:W-:Y:S04]  /*38b0*/  LDS R4, [R4] ;  /* 0x0000000004047984 */ /* 0x000fe80000000800 */
[----:B------:R-:W-:Y:S04]  /*38c0*/  LDS R5, [R5] ;  /* 0x0000000005057984 */ /* 0x000fe80000000800 */
[----:B------:R-:W-:Y:S04]  /*38d0*/  LDS R6, [R6] ;  /* 0x0000000006067984 */ /* 0x000fe80000000800 */
[----:B------:R-:W0:Y:S04]  /*38e0*/  LDS R7, [R7] ;  /* 0x0000000007077984 */ /* 0x000e280000000800 */
[----:B0-----:R-:W-:Y:S04]  /*38f0*/  STL.128 [R23+-0x20], R4 ;  /* 0xffffe00417007387 */ /* 0x001fe80000100c00 */
[----:B------:R-:W2:Y:S02]  /*3900*/  LDL.128 R8, [R22+-0x10] ;  /* 0xfffff00016087983 */ /* 0x000ea40000100c00 */
[----:B--2---:R-:W-:-:S02]  /*3910*/  LEA R12, R8, UR4, 0x2 ;  /* 0x00000004080c7c11 */ /* 0x004fc4000f8e10ff */
        /* <DEDUP_REMOVED lines=8> */
[----:B------:R-:W2:Y:S02]  /*39a0*/  LDL.128 R8, [R22] ;  /* 0x0000000016087983 */ /* 0x000ea40000100c00 */
        /* <DEDUP_REMOVED lines=8> */
[----:B0-----:R0:W-:Y:S04]  /*3a30*/  STL.128 [R23], R8 ;  /* 0x0000000817007387 */ /* 0x0011e80000100c00 */
[----:B------:R1:W2:Y:S01]  /*3a40*/  LDL.128 R16, [R22+0x10] ;  /* 0x0000100016107983 */ /* 0x0002a20000100c00 */
[----:B------:R-:W-:Y:S01]  /*3a50*/  FADD R4, R4, R3 ;  /* 0x0000000304047221 */ /* 0x000fe20000000000 */
[----:B------:R-:W-:-:S03]  /*3a60*/  VIADD R24, R24, 0x10 ;  /* 0x0000001018187836 */ /* 0x000fc60000000000 */
[----:B------:R-:W-:Y:S02]  /*3a70*/  FADD R5, R4, R5 ;  /* 0x0000000504057221 */ /* 0x000fe40000000000 */
[----:B------:R-:W-:Y:S02]  /*3a80*/  ISETP.NE.AND P0, PT, R24, RZ, PT ;  /* 0x000000ff1800720c */ /* 0x000fe40003f05270 */
[----:B------:R-:W-:Y:S01]  /*3a90*/  FADD R6, R5, R6 ;  /* 0x0000000605067221 */ /* 0x000fe20000000000 */
[----:B-1----:R-:W-:-:S03]  /*3aa0*/  IADD3 R22, PT, PT, R22, 0x40, RZ ;  /* 0x0000004016167810 */ /* 0x002fc60007ffe0ff */
[----:B------:R-:W-:-:S04]  /*3ab0*/  FADD R7, R6, R7 ;  /* 0x0000000706077221 */ /* 0x000fc80000000000 */
[----:B------:R-:W-:-:S04]  /*3ac0*/  FADD R12, R7, R12 ;  /* 0x0000000c070c7221 */ /* 0x000fc80000000000 */
[----:B------:R-:W-:-:S04]  /*3ad0*/  FADD R13, R12, R13 ;  /* 0x0000000d0c0d7221 */ /* 0x000fc80000000000 */
[----:B------:R-:W-:-:S04]  /*3ae0*/  FADD R14, R13, R14 ;  /* 0x0000000e0d0e7221 */ /* 0x000fc80000000000 */
[----:B------:R-:W-:-:S04]  /*3af0*/  FADD R15, R14, R15 ;  /* 0x0000000f0e0f7221 */ /* 0x000fc80000000000 */
[----:B0-----:R-:W-:-:S04]  /*3b00*/  FADD R8, R15, R8 ;  /* 0x000000080f087221 */ /* 0x001fc80000000000 */
[----:B------:R-:W-:-:S04]  /*3b10*/  FADD R9, R8, R9 ;  /* 0x0000000908097221 */ /* 0x000fc80000000000 */
[----:B------:R-:W-:-:S04]  /*3b20*/  FADD R10, R9, R10 ;  /* 0x0000000a090a7221 */ /* 0x000fc80000000000 */
[----:B------:R-:W-:Y:S01]  /*3b30*/  FADD R11, R10, R11 ;  /* 0x0000000b0a0b7221 */ /* 0x000fe20000000000 */
[----:B--2---:R-:W-:Y:S02]  /*3b40*/  LEA R16, R16, UR4, 0x2 ;  /* 0x0000000410107c11 */ /* 0x004fe4000f8e10ff */
[----:B------:R-:W-:Y:S02]  /*3b50*/  LEA R17, R17, UR4, 0x2 ;  /* 0x0000000411117c11 */ /* 0x000fe4000f8e10ff */
[----:B------:R-:W-:Y:S02]  /*3b60*/  LEA R18, R18, UR4, 0x2 ;  /* 0x0000000412127c11 */ /* 0x000fe4000f8e10ff */
[----:B------:R-:W0:Y:S01]  /*3b70*/  LDS R16, [R16] ;  /* 0x0000000010107984 */ /* 0x000e220000000800 */
[----:B------:R-:W-:-:S03]  /*3b80*/  LEA R19, R19, UR4, 0x2 ;  /* 0x0000000413137c11 */ /* 0x000fc6000f8e10ff */
[----:B------:R-:W1:Y:S04]  /*3b90*/  LDS R17, [R17] ;  /* 0x0000000011117984 */ /* 0x000e680000000800 */
[----:B------:R-:W2:Y:S04]  /*3ba0*/  LDS R18, [R18] ;  /* 0x0000000012127984 */ /* 0x000ea80000000800 */
[----:B------:R-:W3:Y:S01]  /*3bb0*/  LDS R19, [R19] ;  /* 0x0000000013137984 */ /* 0x000ee20000000800 */
[----:B0-----:R-:W-:-:S04]  /*3bc0*/  FADD R4, R11, R16 ;  /* 0x000000100b047221 */ /* 0x001fc80000000000 */
[----:B-1----:R-:W-:-:S04]  /*3bd0*/  FADD R3, R4, R17 ;  /* 0x0000001104037221 */ /* 0x002fc80000000000 */
[----:B--2---:R-:W-:Y:S01]  /*3be0*/  FADD R4, R3, R18 ;  /* 0x0000001203047221 */ /* 0x004fe20000000000 */
[----:B---3--:R0:W-:Y:S03]  /*3bf0*/  STL.128 [R23+0x10], R16 ;  /* 0x0000101017007387 */ /* 0x0081e60000100c00 */
[----:B------:R-:W-:Y:S01]  /*3c00*/  FADD R3, R4, R19 ;  /* 0x0000001304037221 */ /* 0x000fe20000000000 */
[----:B0-----:R-:W-:Y:S01]  /*3c10*/  VIADD R23, R23, 0x40 ;  /* 0x0000004017177836 */ /* 0x001fe20000000000 */
[----:B------:R-:W-:Y:S06]  /*3c20*/  @P0 BRA `(.L_x_76) ;  /* 0xfffffffc000c0947 */ /* 0x000fec000383ffff */
.L_x_75:
[----:B------:R-:W-:Y:S05]  /*3c30*/  @!P1 BRA `(.L_x_74) ;  /* 0x0000000400809947 */ /* 0x000fea0003800000 */
[----:B------:R-:W-:Y:S02]  /*3c40*/  ISETP.GE.U32.AND P0, PT, R21, 0x8, PT ;  /* 0x000000081500780c */ /* 0x000fe40003f06070 */
[----:B------:R-:W-:-:S04]  /*3c50*/  LOP3.LUT R14, R20, 0x7, RZ, 0xc0, !PT ;  /* 0x00000007140e7812 */ /* 0x000fc800078ec0ff */
[----:B------:R-:W-:-:S07]  /*3c60*/  ISETP.NE.AND P1, PT, R14, RZ, PT ;  /* 0x000000ff0e00720c */ /* 0x000fce0003f25270 */
[----:B------:R-:W-:Y:S06]  /*3c70*/  @!P0 BRA `(.L_x_77) ;  /* 0x0000000000b48947 */ /* 0x000fec0003800000 */
[----:B------:R-:W-:-:S05]  /*3c80*/  LEA R4, R25, R1, 0x2 ;  /* 0x0000000119047211 */ /* 0x000fca00078e10ff */
[----:B------:R-:W2:Y:S04]  /*3c90*/  LDL R5, [R4+0x110] ;  /* 0x0001100004057983 */ /* 0x000ea80000100800 */
[----:B------:R-:W3:Y:S04]  /*3ca0*/  LDL R6, [R4+0x114] ;  /* 0x0001140004067983 */ /* 0x000ee80000100800 */
[----:B------:R-:W4:Y:S04]  /*3cb0*/  LDL R13, [R4+0x124] ;  /* 0x00012400040d7983 */ /* 0x000f280000100800 */
[----:B------:R-:W5:Y:S04]  /*3cc0*/  LDL R7, [R4+0x118] ;  /* 0x0001180004077983 */ /* 0x000f680000100800 */
[----:B------:R-:W5:Y:S04]  /*3cd0*/  LDL R9, [R4+0x11c] ;  /* 0x00011c0004097983 */ /* 0x000f680000100800 */
[----:B------:R-:W5:Y:S04]  /*3ce0*/  LDL R11, [R4+0x120] ;  /* 0x00012000040b7983 */ /* 0x000f680000100800 */
[----:B------:R-:W5:Y:S04]  /*3cf0*/  LDL R16, [R4+0x128] ;  /* 0x0001280004107983 */ /* 0x000f680000100800 */
[----:B------:R-:W5:Y:S01]  /*3d00*/  LDL R17, [R4+0x12c] ;  /* 0x00012c0004117983 */ /* 0x000f620000100800 */
[----:B------:R-:W0:Y:S01]  /*3d10*/  S2UR UR5, SR_CgaCtaId ;  /* 0x00000000000579c3 */ /* 0x000e220000008800 */
[----:B------:R-:W-:-:S02]  /*3d20*/  UMOV UR4, 0x400 ;  /* 0x0000040000047882 */ /* 0x000fc40000000000 */
[----:B0-----:R-:W-:Y:S01]  /*3d30*/  ULEA UR4, UR5, UR4, 0x18 ;  /* 0x0000000405047291 */ /* 0x001fe2000f8ec0ff */
[----:B------:R-:W-:-:S05]  /*3d40*/  VIADD R25, R25, 0x8 ;  /* 0x0000000819197836 */ /* 0x000fca0000000000 */
[----:B--2---:R-:W-:Y:S02]  /*3d50*/  LEA R5, R5, UR4, 0x2 ;  /* 0x0000000405057c11 */ /* 0x004fe4000f8e10ff */
[----:B---3--:R-:W-:-:S04]  /*3d60*/  LEA R6, R6, UR4, 0x2 ;  /* 0x0000000406067c11 */ /* 0x008fc8000f8e10ff */
[----:B------:R-:W0:Y:S01]  /*3d70*/  LDS R5, [R5] ;  /* 0x0000000005057984 */ /* 0x000e220000000800 */
[----:B----4-:R-:W-:Y:S02]  /*3d80*/  LEA R15, R13, UR4, 0x2 ;  /* 0x000000040d0f7c11 */ /* 0x010fe4000f8e10ff */
[----:B-----5:R-:W-:Y:S02]  /*3d90*/  LEA R8, R7, UR4, 0x2 ;  /* 0x0000000407087c11 */ /* 0x020fe4000f8e10ff */
[----:B------:R0:W1:Y:S01]  /*3da0*/  LDS R7, [R6] ;  /* 0x0000000006077984 */ /* 0x0000620000000800 */
[----:B------:R-:W-:-:S03]  /*3db0*/  LEA R10, R9, UR4, 0x2 ;  /* 0x00000004090a7c11 */ /* 0x000fc6000f8e10ff */
[----:B------:R-:W2:Y:S01]  /*3dc0*/  LDS R9, [R8] ;  /* 0x0000000008097984 */ /* 0x000ea20000000800 */
[----:B------:R-:W-:-:S03]  /*3dd0*/  LEA R12, R11, UR4, 0x2 ;  /* 0x000000040b0c7c11 */ /* 0x000fc6000f8e10ff */
[----:B------:R-:W3:Y:S01]  /*3de0*/  LDS R11, [R10] ;  /* 0x000000000a0b7984 */ /* 0x000ee20000000800 */
[----:B------:R-:W-:-:S03]  /*3df0*/  LEA R16, R16, UR4, 0x2 ;  /* 0x0000000410107c11 */ /* 0x000fc6000f8e10ff */
[----:B------:R-:W4:Y:S01]  /*3e00*/  LDS R13, [R12] ;  /* 0x000000000c0d7984 */ /* 0x000f220000000800 */
[----:B------:R-:W-:-:S03]  /*3e10*/  LEA R18, R17, UR4, 0x2 ;  /* 0x0000000411127c11 */ /* 0x000fc6000f8e10ff */
[----:B------:R-:W5:Y:S04]  /*3e20*/  LDS R15, [R15] ;  /* 0x000000000f0f7984 */ /* 0x000f680000000800 */
[----:B------:R-:W5:Y:S04]  /*3e30*/  LDS R17, [R16] ;  /* 0x0000000010117984 */ /* 0x000f680000000800 */
[----:B------:R-:W5:Y:S01]  /*3e40*/  LDS R19, [R18] ;  /* 0x0000000012137984 */ /* 0x000f620000000800 */
[----:B0-----:R-:W-:-:S03]  /*3e50*/  FADD R6, R3, R5 ;  /* 0x0000000503067221 */ /* 0x001fc60000000000 */
[----:B------:R0:W-:Y:S01]  /*3e60*/  STL [R4+0x10], R5 ;  /* 0x0000100504007387 */ /* 0x0001e20000100800 */
[----:B-1----:R-:W-:-:S03]  /*3e70*/  FADD R6, R6, R7 ;  /* 0x0000000706067221 */ /* 0x002fc60000000000 */
[----:B------:R0:W-:Y:S01]  /*3e80*/  STL [R4+0x14], R7 ;  /* 0x0000140704007387 */ /* 0x0001e20000100800 */
[----:B--2---:R-:W-:-:S03]  /*3e90*/  FADD R6, R6, R9 ;  /* 0x0000000906067221 */ /* 0x004fc60000000000 */
[----:B------:R0:W-:Y:S04]  /*3ea0*/  STL [R4+0x18], R9 ;  /* 0x0000180904007387 */ /* 0x0001e80000100800 */
[----:B---3--:R0:W-:Y:S04]  /*3eb0*/  STL [R4+0x1c], R11 ;  /* 0x00001c0b04007387 */ /* 0x0081e80000100800 */
[----:B----4-:R0:W-:Y:S04]  /*3ec0*/  STL [R4+0x20], R13 ;  /* 0x0000200d04007387 */ /* 0x0101e80000100800 */
[----:B-----5:R0:W-:Y:S04]  /*3ed0*/  STL [R4+0x24], R15 ;  /* 0x0000240f04007387 */ /* 0x0201e80000100800 */
[----:B------:R0:W-:Y:S04]  /*3ee0*/  STL [R4+0x28], R17 ;  /* 0x0000281104007387 */ /* 0x0001e80000100800 */
[----:B------:R0:W-:Y:S01]  /*3ef0*/  STL [R4+0x2c], R19 ;  /* 0x00002c1304007387 */ /* 0x0001e20000100800 */
[----:B------:R-:W-:-:S04]  /*3f00*/  FADD R6, R6, R11 ;  /* 0x0000000b06067221 */ /* 0x000fc80000000000 */
[----:B------:R-:W-:-:S04]  /*3f10*/  FADD R6, R6, R13 ;  /* 0x0000000d06067221 */ /* 0x000fc80000000000 */
[----:B------:R-:W-:-:S04]  /*3f20*/  FADD R6, R6, R15 ;  /* 0x0000000f06067221 */ /* 0x000fc80000000000 */
[----:B------:R-:W-:-:S04]  /*3f30*/  FADD R6, R6, R17 ;  /* 0x0000001106067221 */ /* 0x000fc80000000000 */
[----:B0-----:R-:W-:-:S07]  /*3f40*/  FADD R3, R6, R19 ;  /* 0x0000001306037221 */ /* 0x001fce0000000000 */
.L_x_77:
        /* <DEDUP_REMOVED lines=9> */
[----:B------:R-:W5:Y:S01]  /*3fe0*/  LDL R8, [R13+0x11c] ;  /* 0x00011c000d087983 */ /* 0x000f620000100800 */
[----:B------:R-:W0:Y:S01]  /*3ff0*/  S2UR UR5, SR_CgaCtaId ;  /* 0x00000000000579c3 */ /* 0x000e220000008800 */
[----:B------:R-:W-:Y:S01]  /*4000*/  UMOV UR4, 0x400 ;  /* 0x0000040000047882 */ /* 0x000fe20000000000 */
[----:B------:R-:W-:Y:S01]  /*4010*/  VIADD R25, R25, 0x4 ;  /* 0x0000000419197836 */ /* 0x000fe20000000000 */
[----:B0-----:R-:W-:-:S06]  /*4020*/  ULEA UR4, UR5, UR4, 0x18 ;  /* 0x0000000405047291 */ /* 0x001fcc000f8ec0ff */
[----:B--2---:R-:W-:Y:S02]  /*4030*/  LEA R4, R4, UR4, 0x2 ;  /* 0x0000000404047c11 */ /* 0x004fe4000f8e10ff */
[----:B---3--:R-:W-:-:S04]  /*4040*/  LEA R5, R5, UR4, 0x2 ;  /* 0x0000000405057c11 */ /* 0x008fc8000f8e10ff */
[----:B------:R-:W0:Y:S01]  /*4050*/  LDS R4, [R4] ;  /* 0x0000000004047984 */ /* 0x000e220000000800 */
[----:B----4-:R-:W-:-:S03]  /*4060*/  LEA R7, R6, UR4, 0x2 ;  /* 0x0000000406077c11 */ /* 0x010fc6000f8e10ff */
[----:B------:R-:W1:Y:S01]  /*4070*/  LDS R6, [R5] ;  /* 0x0000000005067984 */ /* 0x000e620000000800 */
[----:B-----5:R-:W-:-:S03]  /*4080*/  LEA R9, R8, UR4, 0x2 ;  /* 0x0000000408097c11 */ /* 0x020fc6000f8e10ff */
[----:B------:R-:W2:Y:S04]  /*4090*/  LDS R8, [R7] ;  /* 0x0000000007087984 */ /* 0x000ea80000000800 */
[----:B------:R-:W3:Y:S04]  /*40a0*/  LDS R10, [R9] ;  /* 0x00000000090a7984 */ /* 0x000ee80000000800 */
[----:B0-----:R0:W-:Y:S01]  /*40b0*/  STL [R13+0x10], R4 ;  /* 0x000010040d007387 */ /* 0x0011e20000100800 */
[----:B------:R-:W-:-:S03]  /*40c0*/  FADD R3, R3, R4 ;  /* 0x0000000403037221 */ /* 0x000fc60000000000 */
[----:B-1----:R0:W-:Y:S01]  /*40d0*/  STL [R13+0x14], R6 ;  /* 0x000014060d007387 */ /* 0x0021e20000100800 */
[----:B------:R-:W-:-:S03]  /*40e0*/  FADD R3, R3, R6 ;  /* 0x0000000603037221 */ /* 0x000fc60000000000 */
[----:B--2---:R0:W-:Y:S01]  /*40f0*/  STL [R13+0x18], R8 ;  /* 0x000018080d007387 */ /* 0x0041e20000100800 */
[----:B------:R-:W-:-:S03]  /*4100*/  FADD R3, R3, R8 ;  /* 0x0000000803037221 */ /* 0x000fc60000000000 */
[----:B---3--:R0:W-:Y:S01]  /*4110*/  STL [R13+0x1c], R10 ;  /* 0x00001c0a0d007387 */ /* 0x0081e20000100800 */
[----:B------:R-:W-:-:S07]  /*4120*/  FADD R3, R3, R10 ;  /* 0x0000000a03037221 */ /* 0x000fce0000000000 */
.L_x_78:
[----:B------:R-:W-:Y:S05]  /*4130*/  @!P1 BRA `(.L_x_74) ;  /* 0x0000000000409947 */ /* 0x000fea0003800000 */
[----:B------:R-:W1:Y:S01]  /*4140*/  S2UR UR5, SR_CgaCtaId ;  /* 0x00000000000579c3 */ /* 0x000e620000008800 */
[----:B------:R-:W-:Y:S01]  /*4150*/  IMAD R7, R25, 0x4, R2 ;  /* 0x0000000419077824 */ /* 0x000fe200078e0202 */
[----:B0-----:R-:W-:Y:S01]  /*4160*/  IADD3 R4, PT, PT, -R11, RZ, RZ ;  /* 0x000000ff0b047210 */ /* 0x001fe20007ffe1ff */
[----:B------:R-:W-:Y:S01]  /*4170*/  IMAD R25, R25, 0x4, R0 ;  /* 0x0000000419197824 */ /* 0x000fe200078e0200 */
[----:B------:R-:W-:Y:S02]  /*4180*/  UMOV UR4, 0x400 ;  /* 0x0000040000047882 */ /* 0x000fe40000000000 */
[----:B-1----:R-:W-:-:S12]  /*4190*/  ULEA UR4, UR5, UR4, 0x18 ;  /* 0x0000000405047291 */ /* 0x002fd8000f8ec0ff */
.L_x_79:
[----:B------:R0:W2:Y:S01]  /*41a0*/  LDL R5, [R25] ;  /* 0x0000000019057983 */ /* 0x0000a20000100800 */
[----:B------:R-:W-:-:S05]  /*41b0*/  VIADD R4, R4, 0x1 ;  /* 0x0000000104047836 */ /* 0x000fca0000000000 */
[----:B------:R-:W-:Y:S02]  /*41c0*/  ISETP.NE.AND P0, PT, R4, RZ, PT ;  /* 0x000000ff0400720c */ /* 0x000fe40003f05270 */
[----:B0-----:R-:W-:Y:S02]  /*41d0*/  IADD3 R25, PT, PT, R25, 0x4, RZ ;  /* 0x0000000419197810 */ /* 0x001fe40007ffe0ff */
[----:B--2---:R-:W-:-:S05]  /*41e0*/  LEA R5, R5, UR4, 0x2 ;  /* 0x0000000405057c11 */ /* 0x004fca000f8e10ff */
[----:B------:R-:W0:Y:S04]  /*41f0*/  LDS R6, [R5] ;  /* 0x0000000005067984 */ /* 0x000e280000000800 */
[----:B0-----:R0:W-:Y:S01]  /*4200*/  STL [R7], R6 ;  /* 0x0000000607007387 */ /* 0x0011e20000100800 */
[----:B------:R-:W-:Y:S01]  /*4210*/  FADD R3, R6, R3 ;  /* 0x0000000306037221 */ /* 0x000fe20000000000 */
[----:B0-----:R-:W-:Y:S01]  /*4220*/  VIADD R7, R7, 0x4 ;  /* 0x0000000407077836 */ /* 0x001fe20000000000 */
[----:B------:R-:W-:Y:S06]  /*4230*/  @P0 BRA `(.L_x_79) ;  /* 0xfffffffc00d80947 */ /* 0x000fec000383ffff */
.L_x_74:
[----:B------:R-:W1:Y:S01]  /*4240*/  LDCU UR4, c[0x0][0x3b0] ;  /* 0x00007600ff0477ac */ /* 0x000e620008000800 */
[----:B------:R-:W-:Y:S01]  /*4250*/  FSETP.GT.AND P0, PT, R3, RZ, PT ;  /* 0x000000ff0300720b */ /* 0x000fe20003f04000 */
[----:B------:R-:W-:Y:S03]  /*4260*/  BSSY.RECONVERGENT B0, `(.L_x_80) ;  /* 0x00001c9000007945 */ /* 0x000fe60003800200 */
[----:B-1----:R-:W-:-:S04]  /*4270*/  ISETP.EQ.OR P0, PT, RZ, UR4, !P0 ;  /* 0x00000004ff007c0c */ /* 0x002fc8000c702670 */
[----:B------:R-:W-:-:S13]  /*4280*/  ISETP.LT.OR P0, PT, R20, 0x1, P0 ;  /* 0x000000011400780c */ /* 0x000fda0000701670 */
[----:B------:R-:W-:Y:S05]  /*4290*/  @P0 BRA `(.L_x_81) ;  /* 0x0000001c00140947 */ /* 0x000fea0003800000 */
[C---:B------:R-:W-:Y:S02]  /*42a0*/  ISETP.GE.U32.AND P0, PT, R20.reuse, 0x10, PT ;  /* 0x000000101400780c */ /* 0x040fe40003f06070 */
[----:B------:R-:W-:Y:S02]  /*42b0*/  LOP3.LUT R16, R20, 0xf, RZ, 0xc0, !PT ;  /* 0x0000000f14107812 */ /* 0x000fe400078ec0ff */
[----:B------:R-:W-:-:S09]  /*42c0*/  MOV R19, RZ ;  /* 0x000000ff00137202 */ /* 0x000fd20000000f00 */
[----:B------:R-:W-:Y:S05]  /*42d0*/  @!P0 BRA `(.L_x_82) ;  /* 0x0000000c00b48947 */ /* 0x000fea0003800000 */
[----:B------:R-:W-:Y:S01]  /*42e0*/  LOP3.LUT R19, R20, 0x7ffffff0, RZ, 0xc0, !PT ;  /* 0x7ffffff014137812 */ /* 0x000fe200078ec0ff */
[----:B------:R-:W-:-:S03]  /*42f0*/  VIADD R17, R1, 0x30 ;  /* 0x0000003001117836 */ /* 0x000fc60000000000 */
[----:B------:R-:W-:-:S07]  /*4300*/  IADD3 R18, PT, PT, -R19, RZ, RZ ;  /* 0x000000ff13127210 */ /* 0x000fce0007ffe1ff */
.L_x_115:
[----:B0-----:R-:W2:Y:S01]  /*4310*/  LDL.128 R4, [R17+-0x20] ;  /* 0xffffe00011047983 */ /* 0x001ea20000100c00 */
[----:B------:R-:W0:Y:S01]  /*4320*/  MUFU.RCP R8, R3 ;  /* 0x0000000300087308 */ /* 0x000e220000001000 */
[----:B------:R-:W-:Y:S01]  /*4330*/  VIADD R18, R18, 0x10 ;  /* 0x0000001012127836 */ /* 0x000fe20000000000 */
[----:B------:R-:W-:Y:S04]  /*4340*/  BSSY.RECONVERGENT B3, `(.L_x_83) ;  /* 0x000000d000037945 */ /* 0x000fe80003800200 */
[----:B------:R-:W-:Y:S01]  /*4350*/  ISETP.NE.AND P2, PT, R18, RZ, PT ;  /* 0x000000ff1200720c */ /* 0x000fe20003f45270 */
[----:B0-----:R-:W-:-:S04]  /*4360*/  FFMA R9, R8, -R3, 1 ;  /* 0x3f80000008097423 */ /* 0x001fc80000000803 */
[----:B------:R-:W-:Y:S01]  /*4370*/  FFMA R9, R8, R9, R8 ;  /* 0x0000000908097223 */ /* 0x000fe20000000008 */
[----:B--2---:R-:W0:Y:S03]  /*4380*/  FCHK P0, R4, R3 ;  /* 0x0000000304007302 */ /* 0x004e260000000000 */
[----:B------:R-:W-:-:S04]  /*4390*/  FFMA R8, R4, R9, RZ ;  /* 0x0000000904087223 */ /* 0x000fc800000000ff */
[----:B------:R-:W-:-:S04]  /*43a0*/  FFMA R10, R8, -R3, R4 ;  /* 0x80000003080a7223 */ /* 0x000fc80000000004 */
[----:B------:R-:W-:Y:S01]  /*43b0*/  FFMA R8, R9, R10, R8 ;  /* 0x0000000a09087223 */ /* 0x000fe20000000008 */
[----:B0-----:R-:W-:Y:S06]  /*43c0*/  @!P0 BRA `(.L_x_84) ;  /* 0x0000000000108947 */ /* 0x001fec0003800000 */
[----:B------:R-:W-:Y:S02]  /*43d0*/  MOV R23, R4 ;  /* 0x0000000400177202 */ /* 0x000fe40000000f00 */
[----:B------:R-:W-:-:S07]  /*43e0*/  MOV R20, 0x4400 ;  /* 0x0000440000147802 */ /* 0x000fce0000000f00 */
[----:B------:R-:W-:Y:S05]  /*43f0*/  CALL.REL.NOINC `($__internal_1_$__cuda_sm3x_div_rn_noftz_f32_slowpath) ;  /* 0x0000002800747944 */ /* 0x000fea0003c00000 */
[----:B------:R-:W-:-:S07]  /*4400*/  IMAD.MOV.U32 R8, RZ, RZ, R11 ;  /* 0x000000ffff087224 */ /* 0x000fce00078e000b */
.L_x_84:
[----:B------:R-:W-:Y:S05]  /*4410*/  BSYNC.RECONVERGENT B3 ;  /* 0x0000000000037941 */ /* 0x000fea0003800200 */
.L_x_83:
[----:B------:R-:W0:Y:S01]  /*4420*/  MUFU.RCP R4, R3 ;  /* 0x0000000300047308 */ /* 0x000e220000001000 */
[----:B------:R-:W-:Y:S07]  /*4430*/  BSSY.RECONVERGENT B3, `(.L_x_85) ;  /* 0x000000c000037945 */ /* 0x000fee0003800200 */
[----:B------:R-:W1:Y:S01]  /*4440*/  FCHK P0, R5, R3 ;  /* 0x0000000305007302 */ /* 0x000e620000000000 */
[----:B0-----:R-:W-:-:S04]  /*4450*/  FFMA R9, R4, -R3, 1 ;  /* 0x3f80000004097423 */ /* 0x001fc80000000803 */
[----:B------:R-:W-:-:S04]  /*4460*/  FFMA R11, R4, R9, R4 ;  /* 0x00000009040b7223 */ /* 0x000fc80000000004 */
[----:B------:R-:W-:-:S04]  /*4470*/  FFMA R4, R5, R11, RZ ;  /* 0x0000000b05047223 */ /* 0x000fc800000000ff */
[----:B------:R-:W-:-:S04]  /*4480*/  FFMA R9, R4, -R3, R5 ;  /* 0x8000000304097223 */ /* 0x000fc80000000005 */
[----:B------:R-:W-:Y:S01]  /*4490*/  FFMA R9, R11, R9, R4 ;  /* 0x000000090b097223 */ /* 0x000fe20000000004 */
[----:B-1----:R-:W-:Y:S06]  /*44a0*/  @!P0 BRA `(.L_x_86) ;  /* 0x0000000000108947 */ /* 0x002fec0003800000 */
[----:B------:R-:W-:Y:S02]  /*44b0*/  MOV R23, R5 ;  /* 0x0000000500177202 */ /* 0x000fe40000000f00 */
[----:B------:R-:W-:-:S07]  /*44c0*/  MOV R20, 0x44e0 ;  /* 0x000044e000147802 */ /* 0x000fce0000000f00 */
[----:B------:R-:W-:Y:S05]  /*44d0*/  CALL.REL.NOINC `($__internal_1_$__cuda_sm3x_div_rn_noftz_f32_slowpath) ;  /* 0x00000028003c7944 */ /* 0x000fea0003c00000 */
[----:B------:R-:W-:-:S07]  /*44e0*/  IMAD.MOV.U32 R9, RZ, RZ, R11 ;  /* 0x000000ffff097224 */ /* 0x000fce00078e000b */
.L_x_86:
[----:B------:R-:W-:Y:S05]  /*44f0*/  BSYNC.RECONVERGENT B3 ;  /* 0x0000000000037941 */ /* 0x000fea0003800200 */
.L_x_85:
        /* <DEDUP_REMOVED lines=13> */
.L_x_88:
[----:B------:R-:W-:Y:S05]  /*45d0*/  BSYNC.RECONVERGENT B3 ;  /* 0x0000000000037941 */ /* 0x000fea0003800200 */
.L_x_87:
        /* <DEDUP_REMOVED lines=12> */
.L_x_90:
[----:B------:R-:W-:Y:S05]  /*46a0*/  BSYNC.RECONVERGENT B3 ;  /* 0x0000000000037941 */ /* 0x000fea0003800200 */
.L_x_89:
[----:B------:R-:W2:Y:S01]  /*46b0*/  LDL.128 R4, [R17+-0x10] ;  /* 0xfffff00011047983 */ /* 0x000ea20000100c00 */
[----:B------:R-:W0:Y:S01]  /*46c0*/  MUFU.RCP R12, R3 ;  /* 0x00000003000c7308 */ /* 0x000e220000001000 */
[----:B------:R-:W-:Y:S02]  /*46d0*/  BSSY.RECONVERGENT B3, `(.L_x_91) ;  /* 0x000000d000037945 */ /* 0x000fe40003800200 */
[----:B------:R1:W-:Y:S01]  /*46e0*/  STL.128 [R17+-0x20], R8 ;  /* 0xffffe00811007387 */ /* 0x0003e20000100c00 */
[----:B0-----:R-:W-:-:S04]  /*46f0*/  FFMA R13, R12, -R3, 1 ;  /* 0x3f8000000c0d7423 */ /* 0x001fc80000000803 */
[----:B------:R-:W-:Y:S01]  /*4700*/  FFMA R13, R12, R13, R12 ;  /* 0x0000000d0c0d7223 */ /* 0x000fe2000000000c */
[----:B--2---:R-:W0:Y:S03]  /*4710*/  FCHK P0, R4, R3 ;  /* 0x0000000304007302 */ /* 0x004e260000000000 */
[----:B------:R-:W-:-:S04]  /*4720*/  FFMA R15, R13, R4, RZ ;  /* 0x000000040d0f7223 */ /* 0x000fc800000000ff */
[----:B------:R-:W-:-:S04]  /*4730*/  FFMA R12, R15, -R3, R4 ;  /* 0x800000030f0c7223 */ /* 0x000fc80000000004 */
[----:B------:R-:W-:Y:S01]  /*4740*/  FFMA R12, R13, R12, R15 ;  /* 0x0000000c0d0c7223 */ /* 0x000fe2000000000f */
[----:B01----:R-:W-:Y:S06]  /*4750*/  @!P0 BRA `(.L_x_92) ;  /* 0x0000000000108947 */ /* 0x003fec0003800000 */
[----:B------:R-:W-:Y:S01]  /*4760*/  IMAD.MOV.U32 R23, RZ, RZ, R4 ;  /* 0x000000ffff177224 */ /* 0x000fe200078e0004 */
[----:B------:R-:W-:-:S07]  /*4770*/  MOV R20, 0x4790 ;  /* 0x0000479000147802 */ /* 0x000fce0000000f00 */
[----:B------:R-:W-:Y:S05]  /*4780*/  CALL.REL.NOINC `($__internal_1_$__cuda_sm3x_div_rn_noftz_f32_slowpath) ;  /* 0x0000002400907944 */ /* 0x000fea0003c00000 */
[----:B------:R-:W-:-:S07]  /*4790*/  MOV R12, R11 ;  /* 0x0000000b000c7202 */ /* 0x000fce0000000f00 */
.L_x_92:
[----:B------:R-:W-:Y:S05]  /*47a0*/  BSYNC.RECONVERGENT B3 ;  /* 0x0000000000037941 */ /* 0x000fea0003800200 */
.L_x_91:
        /* <DEDUP_REMOVED lines=9> */
[----:B------:R-:W-:Y:S01]  /*4840*/  IMAD.MOV.U32 R23, RZ, RZ, R5 ;  /* 0x000000ffff177224 */ /* 0x000fe200078e0005 */
[----:B------:R-:W-:-:S07]  /*4850*/  MOV R20, 0x4870 ;  /* 0x0000487000147802 */ /* 0x000fce0000000f00 */
[----:B------:R-:W-:Y:S05]  /*4860*/  CALL.REL.NOINC `($__internal_1_$__cuda_sm3x_div_rn_noftz_f32_slowpath) ;  /* 0x0000002400587944 */ /* 0x000fea0003c00000 */
[----:B------:R-:W-:-:S07]  /*4870*/  MOV R13, R11 ;  /* 0x0000000b000d7202 */ /* 0x000fce0000000f00 */
.L_x_94:
[----:B------:R-:W-:Y:S05]  /*4880*/  BSYNC.RECONVERGENT B3 ;  /* 0x0000000000037941 */ /* 0x000fea0003800200 */
.L_x_93:
        /* <DEDUP_REMOVED lines=13> */
.L_x_96:
[----:B------:R-:W-:Y:S05]  /*4960*/  BSYNC.RECONVERGENT B3 ;  /* 0x0000000000037941 */ /* 0x000fea0003800200 */
.L_x_95:
        /* <DEDUP_REMOVED lines=13> */
.L_x_98:
[----:B------:R-:W-:Y:S05]  /*4a40*/  BSYNC.RECONVERGENT B3 ;  /* 0x0000000000037941 */ /* 0x000fea0003800200 */
.L_x_97:
[----:B------:R-:W2:Y:S01]  /*4a50*/  LDL.128 R4, [R17] ;  /* 0x0000000011047983 */ /* 0x000ea20000100c00 */
        /* <DEDUP_REMOVED lines=14> */
.L_x_100:
[----:B------:R-:W-:Y:S05]  /*4b40*/  BSYNC.RECONVERGENT B3 ;  /* 0x0000000000037941 */ /* 0x000fea0003800200 */
.L_x_99:
        /* <DEDUP_REMOVED lines=13> */
.L_x_102:
[----:B------:R-:W-:Y:S05]  /*4c20*/  BSYNC.RECONVERGENT B3 ;  /* 0x0000000000037941 */ /* 0x000fea0003800200 */
.L_x_101:
        /* <DEDUP_REMOVED lines=13> */
.L_x_104:
[----:B------:R-:W-:Y:S05]  /*4d00*/  BSYNC.RECONVERGENT B3 ;  /* 0x0000000000037941 */ /* 0x000fea0003800200 */
.L_x_103:
        /* <DEDUP_REMOVED lines=12> */
.L_x_106:
[----:B------:R-:W-:Y:S05]  /*4dd0*/  BSYNC.RECONVERGENT B3 ;  /* 0x0000000000037941 */ /* 0x000fea0003800200 */
.L_x_105:
[----:B------:R-:W2:Y:S01]  /*4de0*/  LDL.128 R4, [R17+0x10] ;  /* 0x0000100011047983 */ /* 0x000ea20000100c00 */
[----:B------:R-:W0:Y:S01]  /*4df0*/  MUFU.RCP R12, R3 ;  /* 0x00000003000c7308 */ /* 0x000e220000001000 */
[----:B------:R-:W-:Y:S02]  /*4e00*/  BSSY.RECONVERGENT B3, `(.L_x_107) ;  /* 0x000000d000037945 */ /* 0x000fe40003800200 */
[----:B------:R1:W-:Y:S01]  /*4e10*/  STL.128 [R17], R8 ;  /* 0x0000000811007387 */ /* 0x0003e20000100c00 */
[----:B0-----:R-:W-:-:S04]  /*4e20*/  FFMA R13, R12, -R3, 1 ;  /* 0x3f8000000c0d7423 */ /* 0x001fc80000000803 */
[----:B------:R-:W-:Y:S01]  /*4e30*/  FFMA R13, R12, R13, R12 ;  /* 0x0000000d0c0d7223 */ /* 0x000fe2000000000c */
[----:B--2---:R-:W0:Y:S03]  /*4e40*/  FCHK P0, R4, R3 ;  /* 0x0000000304007302 */ /* 0x004e260000000000 */
[----:B------:R-:W-:-:S04]  /*4e50*/  FFMA R15, R13, R4, RZ ;  /* 0x000000040d0f7223 */ /* 0x000fc800000000ff */
[----:B------:R-:W-:-:S04]  /*4e60*/  FFMA R12, R15, -R3, R4 ;  /* 0x800000030f0c7223 */ /* 0x000fc80000000004 */
[----:B------:R-:W-:Y:S01]  /*4e70*/  FFMA R12, R13, R12, R15 ;  /* 0x0000000c0d0c7223 */ /* 0x000fe2000000000f */
[----:B01----:R-:W-:Y:S06]  /*4e80*/  @!P0 BRA `(.L_x_108) ;  /* 0x0000000000108947 */ /* 0x003fec0003800000 */
[----:B------:R-:W-:Y:S02]  /*4e90*/  MOV R23, R4 ;  /* 0x0000000400177202 */ /* 0x000fe40000000f00 */
[----:B------:R-:W-:-:S07]  /*4ea0*/  MOV R20, 0x4ec0 ;  /* 0x00004ec000147802 */ /* 0x000fce0000000f00 */
[----:B------:R-:W-:Y:S05]  /*4eb0*/  CALL.REL.NOINC `($__internal_1_$__cuda_sm3x_div_rn_noftz_f32_slowpath) ;  /* 0x0000001c00c47944 */ /* 0x000fea0003c00000 */
[----:B------:R-:W-:-:S07]  /*4ec0*/  IMAD.MOV.U32 R12, RZ, RZ, R11 ;  /* 0x000000ffff0c7224 */ /* 0x000fce00078e000b */
.L_x_108:
[----:B------:R-:W-:Y:S05]  /*4ed0*/  BSYNC.RECONVERGENT B3 ;  /* 0x0000000000037941 */ /* 0x000fea0003800200 */
.L_x_107:
        /* <DEDUP_REMOVED lines=13> */
.L_x_110:
[----:B------:R-:W-:Y:S05]  /*4fb0*/  BSYNC.RECONVERGENT B3 ;  /* 0x0000000000037941 */ /* 0x000fea0003800200 */
.L_x_109:
        /* <DEDUP_REMOVED lines=13> */
.L_x_112:
[----:B------:R-:W-:Y:S05]  /*5090*/  BSYNC.RECONVERGENT B3 ;  /* 0x0000000000037941 */ /* 0x000fea0003800200 */
.L_x_111:
        /* <DEDUP_REMOVED lines=13> */
.L_x_114:
[----:B------:R-:W-:Y:S05]  /*5170*/  BSYNC.RECONVERGENT B3 ;  /* 0x0000000000037941 */ /* 0x000fea0003800200 */
.L_x_113:
[----:B------:R0:W-:Y:S02]  /*5180*/  STL.128 [R17+0x10], R12 ;  /* 0x0000100c11007387 */ /* 0x0001e40000100c00 */
[----:B0-----:R-:W-:Y:S01]  /*5190*/  IADD3 R17, PT, PT, R17, 0x40, RZ ;  /* 0x0000004011117810 */ /* 0x001fe20007ffe0ff */
[----:B------:R-:W-:Y:S06]  /*51a0*/  @P2 BRA `(.L_x_115) ;  /* 0xfffffff000582947 */ /* 0x000fec000383ffff */
.L_x_82:
[----:B------:R-:W-:-:S13]  /*51b0*/  ISETP.NE.AND P0, PT, R16, RZ, PT ;  /* 0x000000ff1000720c */ /* 0x000fda0003f05270 */
[----:B------:R-:W-:Y:S05]  /*51c0*/  @!P0 BRA `(.L_x_81) ;  /* 0x0000000c00488947 */ /* 0x000fea0003800000 */
[----:B------:R-:W1:Y:S01]  /*51d0*/  LDC R5, c[0x0][0x3a4] ;  /* 0x0000e900ff057b82 */ /* 0x000e620000000800 */
[----:B------:R-:W-:Y:S02]  /*51e0*/  ISETP.GE.U32.AND P0, PT, R16, 0x8, PT ;  /* 0x000000081000780c */ /* 0x000fe40003f06070 */
[----:B-1----:R-:W-:-:S11]  /*51f0*/  LOP3.LUT R5, R5, 0x7, RZ, 0xc0, !PT ;  /* 0x0000000705057812 */ /* 0x002fd600078ec0ff */
[----:B------:R-:W-:Y:S05]  /*5200*/  @!P0 BRA `(.L_x_116) ;  /* 0x0000000400d88947 */ /* 0x000fea0003800000 */
[----:B0-----:R-:W-:-:S05]  /*5210*/  IMAD R6, R19, 0x4, R2 ;  /* 0x0000000413067824 */ /* 0x001fca00078e0202 */
[----:B------:R-:W2:Y:S01]  /*5220*/  LDL R23, [R6] ;  /* 0x0000000006177983 */ /* 0x000ea20000100800 */
[----:B------:R-:W0:Y:S01]  /*5230*/  MUFU.RCP R4, R3 ;  /* 0x0000000300047308 */ /* 0x000e220000001000 */
[----:B------:R-:W-:Y:S01]  /*5240*/  BSSY.RECONVERGENT B3, `(.L_x_117) ;  /* 0x000000a000037945 */ /* 0x000fe20003800200 */
[----:B0-----:R-:W-:-:S04]  /*5250*/  FFMA R7, R4, -R3, 1 ;  /* 0x3f80000004077423 */ /* 0x001fc80000000803 */
[----:B------:R-:W-:Y:S02]  /*5260*/  FFMA R4, R4, R7, R4 ;  /* 0x0000000704047223 */ /* 0x000fe40000000004 */
[----:B--2---:R-:W0:Y:S02]  /*5270*/  FCHK P0, R23, R3 ;  /* 0x0000000317007302 */ /* 0x004e240000000000 */
[----:B------:R-:W-:-:S04]  /*5280*/  FFMA R7, R4, R23, RZ ;  /* 0x0000001704077223 */ /* 0x000fc800000000ff */
[----:B------:R-:W-:-:S04]  /*5290*/  FFMA R8, R7, -R3, R23 ;  /* 0x8000000307087223 */ /* 0x000fc80000000017 */
[----:B------:R-:W-:Y:S01]  /*52a0*/  FFMA R11, R4, R8, R7 ;  /* 0x00000008040b7223 */ /* 0x000fe20000000007 */
[----:B0-----:R-:W-:Y:S06]  /*52b0*/  @!P0 BRA `(.L_x_118) ;  /* 0x0000000000088947 */ /* 0x001fec0003800000 */
[----:B------:R-:W-:-:S07]  /*52c0*/  MOV R20, 0x52e0 ;  /* 0x000052e000147802 */ /* 0x000fce0000000f00 */
[----:B------:R-:W-:Y:S05]  /*52d0*/  CALL.REL.NOINC `($__internal_1_$__cuda_sm3x_div_rn_noftz_f32_slowpath) ;  /* 0x0000001800bc7944 */ /* 0x000fea0003c00000 */
.L_x_118:
[----:B------:R-:W-:Y:S05]  /*52e0*/  BSYNC.RECONVERGENT B3 ;  /* 0x0000000000037941 */ /* 0x000fea0003800200 */
.L_x_117:
[----:B------:R-:W2:Y:S01]  /*52f0*/  LDL R23, [R6+0x4] ;  /* 0x0000040006177983 */ /* 0x000ea20000100800 */
[----:B------:R-:W0:Y:S01]  /*5300*/  MUFU.RCP R4, R3 ;  /* 0x0000000300047308 */ /* 0x000e220000001000 */
[----:B------:R-:W-:Y:S02]  /*5310*/  BSSY.RECONVERGENT B3, `(.L_x_119) ;  /* 0x000000c000037945 */ /* 0x000fe40003800200 */
[----:B------:R1:W-:Y:S01]  /*5320*/  STL [R6], R11 ;  /* 0x0000000b06007387 */ /* 0x0003e20000100800 */
[----:B0-----:R-:W-:-:S04]  /*5330*/  FFMA R7, R4, -R3, 1 ;  /* 0x3f80000004077423 */ /* 0x001fc80000000803 */
[----:B------:R-:W-:Y:S01]  /*5340*/  FFMA R4, R4, R7, R4 ;  /* 0x0000000704047223 */ /* 0x000fe20000000004 */
[----:B--2---:R-:W0:Y:S03]  /*5350*/  FCHK P0, R23, R3 ;  /* 0x0000000317007302 */ /* 0x004e260000000000 */
[----:B------:R-:W-:-:S04]  /*5360*/  FFMA R7, R4, R23, RZ ;  /* 0x0000001704077223 */ /* 0x000fc800000000ff */
[----:B------:R-:W-:-:S04]  /*5370*/  FFMA R8, R7, -R3, R23 ;  /* 0x8000000307087223 */ /* 0x000fc80000000017 */
[----:B------:R-:W-:Y:S01]  /*5380*/  FFMA R7, R4, R8, R7 ;  /* 0x0000000804077223 */ /* 0x000fe20000000007 */
[----:B01----:R-:W-:Y:S06]  /*5390*/  @!P0 BRA `(.L_x_120) ;  /* 0x00000000000c8947 */ /* 0x003fec0003800000 */
[----:B------:R-:W-:-:S07]  /*53a0*/  MOV R20, 0x53c0 ;  /* 0x000053c000147802 */ /* 0x000fce0000000f00 */
[----:B------:R-:W-:Y:S05]  /*53b0*/  CALL.REL.NOINC `($__internal_1_$__cuda_sm3x_div_rn_noftz_f32_slowpath) ;  /* 0x0000001800847944 */ /* 0x000fea0003c00000 */
[----:B------:R-:W-:-:S07]  /*53c0*/  MOV R7, R11 ;  /* 0x0000000b00077202 */ /* 0x000fce0000000f00 */
.L_x_120:
[----:B------:R-:W-:Y:S05]  /*53d0*/  BSYNC.RECONVERGENT B3 ;  /* 0x0000000000037941 */ /* 0x000fea0003800200 */
.L_x_119:
[----:B------:R-:W2:Y:S01]  /*53e0*/  LDL R23, [R6+0x8] ;  /* 0x0000080006177983 */ /* 0x000ea20000100800 */
[----:B------:R-:W0:Y:S01]  /*53f0*/  MUFU.RCP R4, R3 ;  /* 0x0000000300047308 */ /* 0x000e220000001000 */
[----:B------:R-:W-:Y:S02]  /*5400*/  BSSY.RECONVERGENT B3, `(.L_x_121) ;  /* 0x000000b000037945 */ /* 0x000fe40003800200 */
[----:B------:R1:W-:Y:S01]  /*5410*/  STL [R6+0x4], R7 ;  /* 0x0000040706007387 */ /* 0x0003e20000100800 */
        /* <DEDUP_REMOVED lines=9> */
.L_x_122:
[----:B------:R-:W-:Y:S05]  /*54b0*/  BSYNC.RECONVERGENT B3 ;  /* 0x0000000000037941 */ /* 0x000fea0003800200 */
.L_x_121:
        /* <DEDUP_REMOVED lines=13> */
[----:B------:R-:W-:-:S07]  /*5590*/  IMAD.MOV.U32 R7, RZ, RZ, R11 ;  /* 0x000000ffff077224 */ /* 0x000fce00078e000b */
.L_x_124:
[----:B------:R-:W-:Y:S05]  /*55a0*/  BSYNC.RECONVERGENT B3 ;  /* 0x0000000000037941 */ /* 0x000fea0003800200 */
.L_x_123:
        /* <DEDUP_REMOVED lines=13> */
.L_x_126:
[----:B------:R-:W-:Y:S05]  /*5680*/  BSYNC.RECONVERGENT B3 ;  /* 0x0000000000037941 */ /* 0x000fea0003800200 */
.L_x_125:
        /* <DEDUP_REMOVED lines=14> */
.L_x_128:
[----:B------:R-:W-:Y:S05]  /*5770*/  BSYNC.RECONVERGENT B3 ;  /* 0x0000000000037941 */ /* 0x000fea0003800200 */
.L_x_127:
        /* <DEDUP_REMOVED lines=13> */
.L_x_130:
[----:B------:R-:W-:Y:S05]  /*5850*/  BSYNC.RECONVERGENT B3 ;  /* 0x0000000000037941 */ /* 0x000fea0003800200 */
.L_x_129:
        /* <DEDUP_REMOVED lines=14> */
.L_x_132:
[----:B------:R-:W-:Y:S05]  /*5940*/  BSYNC.RECONVERGENT B3 ;  /* 0x0000000000037941 */ /* 0x000fea0003800200 */
.L_x_131:
[----:B------:R1:W-:Y:S01]  /*5950*/  STL [R6+0x1c], R7 ;  /* 0x00001c0706007387 */ /* 0x0003e20000100800 */
[----:B------:R-:W-:-:S07]  /*5960*/  IADD3 R19, PT, PT, R19, 0x8, RZ ;  /* 0x0000000813137810 */ /* 0x000fce0007ffe0ff */
.L_x_116:
[----:B------:R-:W-:-:S13]  /*5970*/  ISETP.NE.AND P0, PT, R5, RZ, PT ;  /* 0x000000ff0500720c */ /* 0x000fda0003f05270 */
[----:B------:R-:W-:Y:S05]  /*5980*/  @!P0 BRA `(.L_x_81) ;  /* 0x0000000400588947 */ /* 0x000fea0003800000 */
[----:B01----:R-:W0:Y:S01]  /*5990*/  LDC R6, c[0x0][0x3a4] ;  /* 0x0000e900ff067b82 */ /* 0x003e220000000800 */
[----:B------:R-:W-:Y:S02]  /*59a0*/  ISETP.GE.U32.AND P0, PT, R5, 0x4, PT ;  /* 0x000000040500780c */ /* 0x000fe40003f06070 */
[----:B0-----:R-:W-:-:S11]  /*59b0*/  LOP3.LUT R6, R6, 0x3, RZ, 0xc0, !PT ;  /* 0x0000000306067812 */ /* 0x001fd600078ec0ff */
[----:B------:R-:W-:Y:S05]  /*59c0*/  @!P0 BRA `(.L_x_133) ;  /* 0x0000000000f08947 */ /* 0x000fea0003800000 */
[----:B------:R-:W-:-:S05]  /*59d0*/  IMAD R5, R19, 0x4, R2 ;  /* 0x0000000413057824 */ /* 0x000fca00078e0202 */
        /* <DEDUP_REMOVED lines=12> */
.L_x_135:
[----:B------:R-:W-:Y:S05]  /*5aa0*/  BSYNC.RECONVERGENT B3 ;  /* 0x0000000000037941 */ /* 0x000fea0003800200 */
.L_x_134:
        /* <DEDUP_REMOVED lines=14> */
.L_x_137:
[----:B------:R-:W-:Y:S05]  /*5b90*/  BSYNC.RECONVERGENT B3 ;  /* 0x0000000000037941 */ /* 0x000fea0003800200 */
.L_x_136:
        /* <DEDUP_REMOVED lines=13> */
.L_x_139:
[----:B------:R-:W-:Y:S05]  /*5c70*/  BSYNC.RECONVERGENT B3 ;  /* 0x0000000000037941 */ /* 0x000fea0003800200 */
.L_x_138:
        /* <DEDUP_REMOVED lines=14> */
.L_x_141:
[----:B------:R-:W-:Y:S05]  /*5d60*/  BSYNC.RECONVERGENT B3 ;  /* 0x0000000000037941 */ /* 0x000fea0003800200 */
.L_x_140:
[----:B------:R0:W-:Y:S01]  /*5d70*/  STL [R5+0xc], R4 ;  /* 0x00000c0405007387 */ /* 0x0001e20000100800 */
[----:B------:R-:W-:-:S07]  /*5d80*/  IADD3 R19, PT, PT, R19, 0x4, RZ ;  /* 0x0000000413137810 */ /* 0x000fce0007ffe0ff */
.L_x_133:
[----:B------:R-:W-:-:S13]  /*5d90*/  ISETP.NE.AND P0, PT, R6, RZ, PT ;  /* 0x000000ff0600720c */ /* 0x000fda0003f05270 */
[----:B------:R-:W-:Y:S05]  /*5da0*/  @!P0 BRA `(.L_x_81) ;  /* 0x0000000000508947 */ /* 0x000fea0003800000 */
[----:B------:R-:W-:Y:S02]  /*5db0*/  IMAD R19, R19, 0x4, R2 ;  /* 0x0000000413137824 */ /* 0x000fe400078e0202 */
[----:B------:R-:W-:-:S07]  /*5dc0*/  IMAD.MOV R6, RZ, RZ, -R6 ;  /* 0x000000ffff067224 */ /* 0x000fce00078e0a06 */
.L_x_144:
[----:B------:R-:W2:Y:S01]  /*5dd0*/  LDL R23, [R19] ;  /* 0x0000000013177983 */ /* 0x000ea20000100800 */
[----:B0-----:R-:W0:Y:S01]  /*5de0*/  MUFU.RCP R4, R3 ;  /* 0x0000000300047308 */ /* 0x001e220000001000 */
[----:B------:R-:W-:Y:S01]  /*5df0*/  IADD3 R6, PT, PT, R6, 0x1, RZ ;  /* 0x0000000106067810 */ /* 0x000fe20007ffe0ff */
[----:B------:R-:W-:Y:S03]  /*5e00*/  BSSY.RECONVERGENT B3, `(.L_x_142) ;  /* 0x000000b000037945 */ /* 0x000fe60003800200 */
        /* <DEDUP_REMOVED lines=8> */
[----:B------:R-:W-:-:S07]  /*5e90*/  MOV R20, 0x5eb0 ;  /* 0x00005eb000147802 */ /* 0x000fce0000000f00 */
[----:B------:R-:W-:Y:S05]  /*5ea0*/  CALL.REL.NOINC `($__internal_1_$__cuda_sm3x_div_rn_noftz_f32_slowpath) ;  /* 0x0000000c00c87944 */ /* 0x000fea0003c00000 */
.L_x_143:
[----:B------:R-:W-:Y:S05]  /*5eb0*/  BSYNC.RECONVERGENT B3 ;  /* 0x0000000000037941 */ /* 0x000fea0003800200 */
.L_x_142:
[----:B------:R0:W-:Y:S02]  /*5ec0*/  STL [R19], R11 ;  /* 0x0000000b13007387 */ /* 0x0001e40000100800 */
[----:B0-----:R-:W-:Y:S01]  /*5ed0*/  VIADD R19, R19, 0x4 ;  /* 0x0000000413137836 */ /* 0x001fe20000000000 */
[----:B------:R-:W-:Y:S06]  /*5ee0*/  @P2 BRA `(.L_x_144) ;  /* 0xfffffffc00b82947 */ /* 0x000fec000383ffff */
.L_x_81:
[----:B------:R-:W-:Y:S05]  /*5ef0*/  BSYNC.RECONVERGENT B0 ;  /* 0x0000000000007941 */ /* 0x000fea0003800200 */
.L_x_80:
[----:B------:R-:W2:Y:S02]  /*5f00*/  LDC R3, c[0x0][0x3a4] ;  /* 0x0000e900ff037b82 */ /* 0x000ea40000000800 */
[----:B--2---:R-:W-:-:S13]  /*5f10*/  ISETP.GE.AND P0, PT, R3, 0x1, PT ;  /* 0x000000010300780c */ /* 0x004fda0003f06270 */
[----:B------:R-:W-:Y:S05]  /*5f20*/  @!P0 EXIT ;  /* 0x000000000000894d */ /* 0x000fea0003800000 */
[C---:B0-----:R-:W-:Y:S01]  /*5f30*/  IADD3 R4, PT, PT, R3.reuse, -0x1, RZ ;  /* 0xffffffff03047810 */ /* 0x041fe20007ffe0ff */
[----:B------:R-:W-:Y:S01]  /*5f40*/  IMAD.MOV.U32 R24, RZ, RZ, RZ ;  /* 0x000000ffff187224 */ /* 0x000fe200078e00ff */
[----:B------:R-:W-:Y:S02]  /*5f50*/  LOP3.LUT R25, R3, 0xf, RZ, 0xc0, !PT ;  /* 0x0000000f03197812 */ /* 0x000fe400078ec0ff */
[----:B------:R-:W-:Y:S02]  /*5f60*/  ISETP.GE.U32.AND P0, PT, R4, 0xf, PT ;  /* 0x0000000f0400780c */ /* 0x000fe40003f06070 */
[----:B------:R-:W-:-:S11]  /*5f70*/  ISETP.NE.AND P3, PT, R25, RZ, PT ;  /* 0x000000ff1900720c */ /* 0x000fd60003f65270 */
[----:B------:R-:W-:Y:S05]  /*5f80*/  @!P0 BRA `(.L_x_145) ;  /* 0x00000004004c8947 */ /* 0x000fea0003800000 */
[----:B------:R-:W0:Y:S01]  /*5f90*/  LDCU.128 UR8, c[0x0][0x390] ;  /* 0x00007200ff0877ac */ /* 0x000e220008000c00 */
[----:B------:R-:W-:Y:S01]  /*5fa0*/  LOP3.LUT R24, R3, 0x7ffffff0, RZ, 0xc0, !PT ;  /* 0x7ffffff003187812 */ /* 0x000fe200078ec0ff */
[C---:B------:R-:W-:Y:S01]  /*5fb0*/  VIADD R27, R1.reuse, 0x30 ;  /* 0x00000030011b7836 */ /* 0x040fe20000000000 */
[----:B------:R-:W-:Y:S01]  /*5fc0*/  IADD3 R26, PT, PT, R1, 0x130, RZ ;  /* 0x00000130011a7810 */ /* 0x000fe20007ffe0ff */
[----:B------:R-:W2:Y:S01]  /*5fd0*/  LDCU UR14, c[0x0][0x3b4] ;  /* 0x00007680ff0e77ac */ /* 0x000ea20008000800 */
[----:B------:R-:W-:Y:S01]  /*5fe0*/  IADD3 R28, PT, PT, -R24, RZ, RZ ;  /* 0x000000ff181c7210 */ /* 0x000fe20007ffe1ff */
[----:B0-----:R-:W-:Y:S02]  /*5ff0*/  UIADD3 UR6, UP0, UPT, UR8, 0x20, URZ ;  /* 0x0000002008067890 */ /* 0x001fe4000ff1e0ff */
[----:B------:R-:W-:Y:S02]  /*6000*/  UIADD3 UR4, UP1, UPT, UR10, 0x20, URZ ;  /* 0x000000200a047890 */ /* 0x000fe4000ff3e0ff */
[----:B------:R-:W-:-:S02]  /*6010*/  UIADD3.X UR7, UPT, UPT, URZ, UR9, URZ, UP0, !UPT ;  /* 0x00000009ff077290 */ /* 0x000fc400087fe4ff */
[----:B------:R-:W-:Y:S01]  /*6020*/  UIADD3.X UR5, UPT, UPT, URZ, UR11, URZ, UP1, !UPT ;  /* 0x0000000bff057290 */ /* 0x000fe20008ffe4ff */
[----:B------:R-:W-:Y:S01]  /*6030*/  IMAD.U32 R18, RZ, RZ, UR6 ;  /* 0x00000006ff127e24 */ /* 0x000fe2000f8e00ff */
[----:B------:R-:W-:Y:S02]  /*6040*/  MOV R16, UR4 ;  /* 0x0000000400107c02 */ /* 0x000fe40008000f00 */
[----:B------:R-:W-:Y:S02]  /*6050*/  IMAD.U32 R17, RZ, RZ, UR7 ;  /* 0x00000007ff117e24 */ /* 0x000fe4000f8e00ff */
[----:B--2---:R-:W-:-:S07]  /*6060*/  MOV R19, UR5 ;  /* 0x0000000500137c02 */ /* 0x004fce0008000f00 */
.L_x_146:
[----:B--2---:R-:W2:Y:S04]  /*6070*/  LDL.128 R12, [R27+-0x20] ;  /* 0xffffe0001b0c7983 */ /* 0x004ea80000100c00 */
[----:B------:R-:W3:Y:S04]  /*6080*/  LDL.128 R20, [R26+-0x20] ;  /* 0xffffe0001a147983 */ /* 0x000ee80000100c00 */
[----:B-1----:R-:W4:Y:S01]  /*6090*/  LDL.128 R4, [R27+-0x10] ;  /* 0xfffff0001b047983 */ /* 0x002f220000100c00 */
[----:B------:R-:W-:Y:S01]  /*60a0*/  IMAD.MOV.U32 R32, RZ, RZ, R18 ;  /* 0x000000ffff207224 */ /* 0x000fe200078e0012 */
[----:B------:R-:W-:Y:S01]  /*60b0*/  MOV R33, R17 ;  /* 0x0000001100217202 */ /* 0x000fe20000000f00 */
[----:B------:R-:W-:Y:S01]  /*60c0*/  IMAD.MOV.U32 R30, RZ, RZ, R16 ;  /* 0x000000ffff1e7224 */ /* 0x000fe200078e0010 */
[----:B------:R-:W-:Y:S01]  /*60d0*/  MOV R31, R19 ;  /* 0x00000013001f7202 */ /* 0x000fe20000000f00 */
[----:B------:R-:W5:Y:S01]  /*60e0*/  LDL.128 R8, [R26+-0x10] ;  /* 0xfffff0001a087983 */ /* 0x000f620000100c00 */
[----:B--2---:R-:W-:Y:S01]  /*60f0*/  FMUL R17, R12, UR14 ;  /* 0x0000000e0c117c20 */ /* 0x004fe20008400000 */
[----:B------:R-:W-:-:S02]  /*6100*/  FMUL R19, R13, UR14 ;  /* 0x0000000e0d137c20 */ /* 0x000fc40008400000 */
[----:B---3--:R-:W-:Y:S04]  /*6110*/  STG.E desc[UR12][R32.64+-0x20], R20 ;  /* 0xffffe01420007986 */ /* 0x008fe8000c10190c */
[----:B------:R-:W-:Y:S01]  /*6120*/  STG.E desc[UR12][R30.64+-0x20], R17 ;  /* 0xffffe0111e007986 */ /* 0x000fe2000c10190c */
[----:B------:R-:W-:-:S03]  /*6130*/  FMUL R29, R14, UR14 ;  /* 0x0000000e0e1d7c20 */ /* 0x000fc60008400000 */
[----:B------:R-:W-:Y:S04]  /*6140*/  STG.E desc[UR12][R32.64+-0x1c], R21 ;  /* 0xffffe41520007986 */ /* 0x000fe8000c10190c */
[----:B------:R0:W-:Y:S01]  /*6150*/  STG.E desc[UR12][R30.64+-0x1c], R19 ;  /* 0xffffe4131e007986 */ /* 0x0001e2000c10190c */
[----:B------:R-:W-:-:S03]  /*6160*/  FMUL R35, R15, UR14 ;  /* 0x0000000e0f237c20 */ /* 0x000fc60008400000 */
[----:B------:R-:W2:Y:S01]  /*6170*/  LDL.128 R12, [R26] ;  /* 0x000000001a0c7983 */ /* 0x000ea20000100c00 */
[----:B----4-:R-:W-:-:S03]  /*6180*/  FMUL R37, R4, UR14 ;  /* 0x0000000e04257c20 */ /* 0x010fc60008400000 */
[----:B0-----:R-:W3:Y:S01]  /*6190*/  LDL.128 R16, [R27] ;  /* 0x000000001b107983 */ /* 0x001ee20000100c00 */
[----:B------:R-:W-:Y:S01]  /*61a0*/  FMUL R34, R5, UR14 ;  /* 0x0000000e05227c20 */ /* 0x000fe20008400000 */
[----:B------:R-:W-:Y:S02]  /*61b0*/  FMUL R36, R7, UR14 ;  /* 0x0000000e07247c20 */ /* 0x000fe40008400000 */
[----:B------:R-:W-:Y:S04]  /*61c0*/  STG.E desc[UR12][R32.64+-0x18], R22 ;  /* 0xffffe81620007986 */ /* 0x000fe8000c10190c */
[----:B------:R0:W-:Y:S04]  /*61d0*/  STG.E desc[UR12][R30.64+-0x18], R29 ;  /* 0xffffe81d1e007986 */ /* 0x0001e8000c10190c */
[----:B------:R1:W-:Y:S01]  /*61e0*/  STG.E desc[UR12][R32.64+-0x14], R23 ;  /* 0xffffec1720007986 */ /* 0x0003e2000c10190c */
[----:B0-----:R-:W-:-:S03]  /*61f0*/  FMUL R29, R6, UR14 ;  /* 0x0000000e061d7c20 */ /* 0x001fc60008400000 */
[----:B------:R0:W4:Y:S04]  /*6200*/  LDL.128 R4, [R27+0x10] ;  /* 0x000010001b047983 */ /* 0x0001280000100c00 */
[----:B-1----:R1:W4:Y:S04]  /*6210*/  LDL.128 R20, [R26+0x10] ;  /* 0x000010001a147983 */ /* 0x0023280000100c00 */
[----:B------:R-:W-:Y:S04]  /*6220*/  STG.E desc[UR12][R30.64+-0x14], R35 ;  /* 0xffffec231e007986 */ /* 0x000fe8000c10190c */
[----:B-----5:R-:W-:Y:S04]  /*6230*/  STG.E desc[UR12][R32.64+-0x10], R8 ;  /* 0xfffff00820007986 */ /* 0x020fe8000c10190c */
[----:B------:R-:W-:Y:S04]  /*6240*/  STG.E desc[UR12][R30.64+-0x10], R37 ;  /* 0xfffff0251e007986 */ /* 0x000fe8000c10190c */
[----:B------:R3:W-:Y:S04]  /*6250*/  STG.E desc[UR12][R32.64+-0xc], R9 ;  /* 0xfffff40920007986 */ /* 0x0007e8000c10190c */
[----:B------:R-:W-:Y:S04]  /*6260*/  STG.E desc[UR12][R30.64+-0xc], R34 ;  /* 0xfffff4221e007986 */ /* 0x000fe8000c10190c */
[----:B------:R-:W-:Y:S04]  /*6270*/  STG.E desc[UR12][R32.64+-0x8], R10 ;  /* 0xfffff80a20007986 */ /* 0x000fe8000c10190c */
[----:B------:R5:W-:Y:S04]  /*6280*/  STG.E desc[UR12][R30.64+-0x8], R29 ;  /* 0xfffff81d1e007986 */ /* 0x000be8000c10190c */
[----:B------:R4:W-:Y:S04]  /*6290*/  STG.E desc[UR12][R32.64+-0x4], R11 ;  /* 0xfffffc0b20007986 */ /* 0x0009e8000c10190c */
[----:B------:R-:W-:Y:S01]  /*62a0*/  STG.E desc[UR12][R30.64+-0x4], R36 ;  /* 0xfffffc241e007986 */ /* 0x000fe2000c10190c */
[----:B------:R-:W-:-:S05]  /*62b0*/  VIADD R28, R28, 0x10 ;  /* 0x000000101c1c7836 */ /* 0x000fca0000000000 */
[----:B------:R-:W-:Y:S01]  /*62c0*/  ISETP.NE.AND P0, PT, R28, RZ, PT ;  /* 0x000000ff1c00720c */ /* 0x000fe20003f05270 */
[----:B0-----:R-:W-:Y:S01]  /*62d0*/  VIADD R27, R27, 0x40 ;  /* 0x000000401b1b7836 */ /* 0x001fe20000000000 */
[----:B-1----:R-:W-:Y:S01]  /*62e0*/  IADD3 R26, PT, PT, R26, 0x40, RZ ;  /* 0x000000401a1a7810 */ /* 0x002fe20007ffe0ff */
[----:B--2---:R-:W-:Y:S01]  /*62f0*/  STG.E desc[UR12][R32.64], R12 ;  /* 0x0000000c20007986 */ /* 0x004fe2000c10190c */
[----:B---3--:R-:W-:Y:S01]  /*6300*/  FMUL R9, R16, UR14 ;  /* 0x0000000e10097c20 */ /* 0x008fe20008400000 */
[----:B------:R-:W-:Y:S01]  /*6310*/  FMUL R17, R17, UR14 ;  /* 0x0000000e11117c20 */ /* 0x000fe20008400000 */
[----:B-----5:R-:W-:Y:S01]  /*6320*/  FMUL R29, R18, UR14 ;  /* 0x0000000e121d7c20 */ /* 0x020fe20008400000 */
[----:B------:R-:W-:Y:S02]  /*6330*/  FMUL R19, R19, UR14 ;  /* 0x0000000e13137c20 */ /* 0x000fe40008400000 */
[----:B------:R0:W-:Y:S04]  /*6340*/  STG.E desc[UR12][R30.64], R9 ;  /* 0x000000091e007986 */ /* 0x0001e8000c10190c */
[----:B------:R-:W-:Y:S04]  /*6350*/  STG.E desc[UR12][R32.64+0x4], R13 ;  /* 0x0000040d20007986 */ /* 0x000fe8000c10190c */
[----:B------:R-:W-:Y:S04]  /*6360*/  STG.E desc[UR12][R30.64+0x4], R17 ;  /* 0x000004111e007986 */ /* 0x000fe8000c10190c */
[----:B------:R-:W-:Y:S04]  /*6370*/  STG.E desc[UR12][R32.64+0x8], R14 ;  /* 0x0000080e20007986 */ /* 0x000fe8000c10190c */
[----:B------:R-:W-:Y:S01]  /*6380*/  STG.E desc[UR12][R30.64+0x8], R29 ;  /* 0x0000081d1e007986 */ /* 0x000fe2000c10190c */
[----:B----4-:R-:W-:Y:S01]  /*6390*/  FMUL R11, R4, UR14 ;  /* 0x0000000e040b7c20 */ /* 0x010fe20008400000 */
[----:B------:R-:W-:-:S02]  /*63a0*/  FMUL R5, R5, UR14 ;  /* 0x0000000e05057c20 */ /* 0x000fc40008400000 */
[----:B------:R-:W-:Y:S01]  /*63b0*/  STG.E desc[UR12][R32.64+0xc], R15 ;  /* 0x00000c0f20007986 */ /* 0x000fe2000c10190c */
[----:B0-----:R-:W-:-:S03]  /*63c0*/  FMUL R9, R6, UR14 ;  /* 0x0000000e06097c20 */ /* 0x001fc60008400000 */
[----:B------:R0:W-:Y:S01]  /*63d0*/  STG.E desc[UR12][R30.64+0xc], R19 ;  /* 0x00000c131e007986 */ /* 0x0001e2000c10190c */
[----:B------:R-:W-:-:S03]  /*63e0*/  FMUL R7, R7, UR14 ;  /* 0x0000000e07077c20 */ /* 0x000fc60008400000 */
[----:B------:R2:W-:Y:S04]  /*63f0*/  STG.E desc[UR12][R32.64+0x10], R20 ;  /* 0x0000101420007986 */ /* 0x0005e8000c10190c */
[----:B------:R2:W-:Y:S04]  /*6400*/  STG.E desc[UR12][R30.64+0x10], R11 ;  /* 0x0000100b1e007986 */ /* 0x0005e8000c10190c */
[----:B------:R2:W-:Y:S04]  /*6410*/  STG.E desc[UR12][R32.64+0x14], R21 ;  /* 0x0000141520007986 */ /* 0x0005e8000c10190c */
[----:B------:R2:W-:Y:S04]  /*6420*/  STG.E desc[UR12][R30.64+0x14], R5 ;  /* 0x000014051e007986 */ /* 0x0005e8000c10190c */
[----:B------:R2:W-:Y:S04]  /*6430*/  STG.E desc[UR12][R32.64+0x18], R22 ;  /* 0x0000181620007986 */ /* 0x0005e8000c10190c */
[----:B------:R2:W-:Y:S04]  /*6440*/  STG.E desc[UR12][R30.64+0x18], R9 ;  /* 0x000018091e007986 */ /* 0x0005e8000c10190c */
[----:B------:R2:W-:Y:S04]  /*6450*/  STG.E desc[UR12][R32.64+0x1c], R23 ;  /* 0x00001c1720007986 */ /* 0x0005e8000c10190c */
[----:B------:R2:W-:Y:S01]  /*6460*/  STG.E desc[UR12][R30.64+0x1c], R7 ;  /* 0x00001c071e007986 */ /* 0x0005e2000c10190c */
[----:B------:R-:W-:-:S02]  /*6470*/  IADD3 R16, P2, PT, R30, 0x40, RZ ;  /* 0x000000401e107810 */ /* 0x000fc40007f5e0ff */
[----:B------:R-:W-:-:S03]  /*6480*/  IADD3 R18, P1, PT, R32, 0x40, RZ ;  /* 0x0000004020127810 */ /* 0x000fc60007f3e0ff */
[----:B0-----:R-:W-:Y:S01]  /*6490*/  IMAD.X R19, RZ, RZ, R31, P2 ;  /* 0x000000ffff137224 */ /* 0x001fe200010e061f */
[----:B------:R-:W-:Y:S01]  /*64a0*/  IADD3.X R17, PT, PT, RZ, R33, RZ, P1, !PT ;  /* 0x00000021ff117210 */ /* 0x000fe20000ffe4ff */
[----:B------:R-:W-:Y:S08]  /*64b0*/  @P0 BRA `(.L_x_146) ;  /* 0xfffffff800ec0947 */ /* 0x000ff0000383ffff */
.L_x_145:
[----:B------:R-:W-:Y:S05]  /*64c0*/  @!P3 EXIT ;  /* 0x000000000000b94d */ /* 0x000fea0003800000 */
[----:B------:R-:W-:Y:S02]  /*64d0*/  ISETP.GE.U32.AND P0, PT, R25, 0x8, PT ;  /* 0x000000081900780c */ /* 0x000fe40003f06070 */
[----:B------:R-:W-:-:S04]  /*64e0*/  LOP3.LUT R26, R3, 0x7, RZ, 0xc0, !PT ;  /* 0x00000007031a7812 */ /* 0x000fc800078ec0ff */
[----:B------:R-:W-:-:S07]  /*64f0*/  ISETP.NE.AND P1, PT, R26, RZ, PT ;  /* 0x000000ff1a00720c */ /* 0x000fce0003f25270 */
[----:B------:R-:W-:Y:S06]  /*6500*/  @!P0 BRA `(.L_x_147) ;  /* 0x00000000008c8947 */ /* 0x000fec0003800000 */
[C---:B------:R-:W-:Y:S01]  /*6510*/  LEA R28, R24.reuse, R1, 0x2 ;  /* 0x00000001181c7211 */ /* 0x040fe200078e10ff */
[----:B--2---:R-:W0:Y:S01]  /*6520*/  LDC.64 R22, c[0x0][0x390] ;  /* 0x0000e400ff167b82 */ /* 0x004e220000000a00 */
[----:B------:R-:W2:Y:S03]  /*6530*/  LDCU UR4, c[0x0][0x3b4] ;  /* 0x00007680ff0477ac */ /* 0x000ea60008000800 */
[----:B-1----:R-:W2:Y:S04]  /*6540*/  LDL.128 R4, [R28+0x10] ;  /* 0x000010001c047983 */ /* 0x002ea80000100c00 */
[----:B------:R-:W3:Y:S01]  /*6550*/  LDL.128 R8, [R28+0x110] ;  /* 0x000110001c087983 */ /* 0x000ee20000100c00 */
[----:B------:R-:W1:Y:S03]  /*6560*/  LDC.64 R20, c[0x0][0x398] ;  /* 0x0000e600ff147b82 */ /* 0x000e660000000a00 */
[----:B------:R-:W4:Y:S04]  /*6570*/  LDL.128 R12, [R28+0x20] ;  /* 0x000020001c0c7983 */ /* 0x000f280000100c00 */
[----:B------:R-:W5:Y:S01]  /*6580*/  LDL.128 R16, [R28+0x120] ;  /* 0x000120001c107983 */ /* 0x000f620000100c00 */
[----:B0-----:R-:W-:-:S04]  /*6590*/  IMAD.WIDE.U32 R22, R24, 0x4, R22 ;  /* 0x0000000418167825 */ /* 0x001fc800078e0016 */
[----:B-1----:R-:W-:-:S04]  /*65a0*/  IMAD.WIDE.U32 R20, R24, 0x4, R20 ;  /* 0x0000000418147825 */ /* 0x002fc800078e0014 */
[----:B------:R-:W-:Y:S02]  /*65b0*/  VIADD R24, R24, 0x8 ;  /* 0x0000000818187836 */ /* 0x000fe40000000000 */
[----:B--2---:R-:W-:Y:S01]  /*65c0*/  FMUL R25, R4, UR4 ;  /* 0x0000000404197c20 */ /* 0x004fe20008400000 */
[----:B------:R-:W-:Y:S01]  /*65d0*/  FMUL R5, R5, UR4 ;  /* 0x0000000405057c20 */ /* 0x000fe20008400000 */
[----:B------:R-:W-:Y:S01]  /*65e0*/  FMUL R27, R6, UR4 ;  /* 0x00000004061b7c20 */ /* 0x000fe20008400000 */
[----:B------:R-:W-:Y:S01]  /*65f0*/  FMUL R7, R7, UR4 ;  /* 0x0000000407077c20 */ /* 0x000fe20008400000 */
[----:B---3--:R-:W-:Y:S04]  /*6600*/  STG.E desc[UR12][R22.64], R8 ;  /* 0x0000000816007986 */ /* 0x008fe8000c10190c */
[----:B------:R0:W-:Y:S01]  /*6610*/  STG.E desc[UR12][R20.64], R25 ;  /* 0x0000001914007986 */ /* 0x0001e2000c10190c */
[----:B----4-:R-:W-:Y:S01]  /*6620*/  FMUL R29, R12, UR4 ;  /* 0x000000040c1d7c20 */ /* 0x010fe20008400000 */
[----:B------:R-:W-:Y:S01]  /*6630*/  FMUL R13, R13, UR4 ;  /* 0x000000040d0d7c20 */ /* 0x000fe20008400000 */
[----:B------:R-:W-:Y:S01]  /*6640*/  FMUL R15, R15, UR4 ;  /* 0x000000040f0f7c20 */ /* 0x000fe20008400000 */
[----:B------:R3:W-:Y:S04]  /*6650*/  STG.E desc[UR12][R22.64+0x4], R9 ;  /* 0x0000040916007986 */ /* 0x0007e8000c10190c */
[----:B------:R3:W-:Y:S04]  /*6660*/  STG.E desc[UR12][R20.64+0x4], R5 ;  /* 0x0000040514007986 */ /* 0x0007e8000c10190c */
[----:B------:R3:W-:Y:S01]  /*6670*/  STG.E desc[UR12][R22.64+0x8], R10 ;  /* 0x0000080a16007986 */ /* 0x0007e2000c10190c */
[----:B0-----:R-:W-:-:S03]  /*6680*/  FMUL R25, R14, UR4 ;  /* 0x000000040e197c20 */ /* 0x001fc60008400000 */
[----:B------:R3:W-:Y:S04]  /*6690*/  STG.E desc[UR12][R20.64+0x8], R27 ;  /* 0x0000081b14007986 */ /* 0x0007e8000c10190c */
[----:B------:R3:W-:Y:S04]  /*66a0*/  STG.E desc[UR12][R22.64+0xc], R11 ;  /* 0x00000c0b16007986 */ /* 0x0007e8000c10190c */
[----:B------:R3:W-:Y:S04]  /*66b0*/  STG.E desc[UR12][R20.64+0xc], R7 ;  /* 0x00000c0714007986 */ /* 0x0007e8000c10190c */
[----:B-----5:R3:W-:Y:S04]  /*66c0*/  STG.E desc[UR12][R22.64+0x10], R16 ;  /* 0x0000101016007986 */ /* 0x0207e8000c10190c */
[----:B------:R3:W-:Y:S04]  /*66d0*/  STG.E desc[UR12][R20.64+0x10], R29 ;  /* 0x0000101d14007986 */ /* 0x0007e8000c10190c */
[----:B------:R3:W-:Y:S04]  /*66e0*/  STG.E desc[UR12][R22.64+0x14], R17 ;  /* 0x0000141116007986 */ /* 0x0007e8000c10190c */
[----:B------:R3:W-:Y:S04]  /*66f0*/  STG.E desc[UR12][R20.64+0x14], R13 ;  /* 0x0000140d14007986 */ /* 0x0007e8000c10190c */
[----:B------:R3:W-:Y:S04]  /*6700*/  STG.E desc[UR12][R22.64+0x18], R18 ;  /* 0x0000181216007986 */ /* 0x0007e8000c10190c */
[----:B------:R3:W-:Y:S04]  /*6710*/  STG.E desc[UR12][R20.64+0x18], R25 ;  /* 0x0000181914007986 */ /* 0x0007e8000c10190c */
[----:B------:R3:W-:Y:S04]  /*6720*/  STG.E desc[UR12][R22.64+0x1c], R19 ;  /* 0x00001c1316007986 */ /* 0x0007e8000c10190c */
[----:B------:R3:W-:Y:S02]  /*6730*/  STG.E desc[UR12][R20.64+0x1c], R15 ;  /* 0x00001c0f14007986 */ /* 0x0007e4000c10190c */
.L_x_147:
[----:B------:R-:W-:Y:S05]  /*6740*/  @!P1 EXIT ;  /* 0x000000000000994d */ /* 0x000fea0003800000 */
[----:B------:R-:W-:Y:S02]  /*6750*/  ISETP.GE.U32.AND P0, PT, R26, 0x4, PT ;  /* 0x000000041a00780c */ /* 0x000fe40003f06070 */
[----:B------:R-:W-:-:S04]  /*6760*/  LOP3.LUT R3, R3, 0x3, RZ, 0xc0, !PT ;  /* 0x0000000303037812 */ /* 0x000fc800078ec0ff */
[----:B------:R-:W-:-:S07]  /*6770*/  ISETP.NE.AND P1, PT, R3, RZ, PT ;  /* 0x000000ff0300720c */ /* 0x000fce0003f25270 */
[----:B------:R-:W-:Y:S06]  /*6780*/  @!P0 BRA `(.L_x_148) ;  /* 0x0000000000548947 */ /* 0x000fec0003800000 */
[C---:B---3--:R-:W-:Y:S01]  /*6790*/  LEA R16, R24.reuse, R1, 0x2 ;  /* 0x0000000118107211 */ /* 0x048fe200078e10ff */
[----:B------:R-:W0:Y:S01]  /*67a0*/  LDC.64 R12, c[0x0][0x390] ;  /* 0x0000e400ff0c7b82 */ /* 0x000e220000000a00 */
[----:B------:R-:W3:Y:S03]  /*67b0*/  LDCU UR4, c[0x0][0x3b4] ;  /* 0x00007680ff0477ac */ /* 0x000ee60008000800 */
[----:B--2---:R-:W3:Y:S04]  /*67c0*/  LDL.128 R8, [R16+0x10] ;  /* 0x0000100010087983 */ /* 0x004ee80000100c00 */
[----:B-1----:R-:W2:Y:S01]  /*67d0*/  LDL.128 R4, [R16+0x110] ;  /* 0x0001100010047983 */ /* 0x002ea20000100c00 */
[----:B------:R-:W1:Y:S01]  /*67e0*/  LDC.64 R14, c[0x0][0x398] ;  /* 0x0000e600ff0e7b82 */ /* 0x000e620000000a00 */
[----:B0-----:R-:W-:-:S04]  /*67f0*/  IMAD.WIDE.U32 R12, R24, 0x4, R12 ;  /* 0x00000004180c7825 */ /* 0x001fc800078e000c */
[----:B-1----:R-:W-:-:S04]  /*6800*/  IMAD.WIDE.U32 R14, R24, 0x4, R14 ;  /* 0x00000004180e7825 */ /* 0x002fc800078e000e */
[----:B------:R-:W-:Y:S02]  /*6810*/  VIADD R24, R24, 0x4 ;  /* 0x0000000418187836 */ /* 0x000fe40000000000 */
[----:B---3--:R-:W-:Y:S01]  /*6820*/  FMUL R17, R8, UR4 ;  /* 0x0000000408117c20 */ /* 0x008fe20008400000 */
[----:B------:R-:W-:Y:S01]  /*6830*/  FMUL R9, R9, UR4 ;  /* 0x0000000409097c20 */ /* 0x000fe20008400000 */
[----:B------:R-:W-:Y:S01]  /*6840*/  FMUL R19, R10, UR4 ;  /* 0x000000040a137c20 */ /* 0x000fe20008400000 */
[----:B------:R-:W-:Y:S01]  /*6850*/  FMUL R11, R11, UR4 ;  /* 0x000000040b0b7c20 */ /* 0x000fe20008400000 */
[----:B--2---:R0:W-:Y:S04]  /*6860*/  STG.E desc[UR12][R12.64], R4 ;  /* 0x000000040c007986 */ /* 0x0041e8000c10190c */
[----:B------:R0:W-:Y:S04]  /*6870*/  STG.E desc[UR12][R14.64], R17 ;  /* 0x000000110e007986 */ /* 0x0001e8000c10190c */
[----:B------:R0:W-:Y:S04]  /*6880*/  STG.E desc[UR12][R12.64+0x4], R5 ;  /* 0x000004050c007986 */ /* 0x0001e8000c10190c */
[----:B------:R0:W-:Y:S04]  /*6890*/  STG.E desc[UR12][R14.64+0x4], R9 ;  /* 0x000004090e007986 */ /* 0x0001e8000c10190c */
[----:B------:R0:W-:Y:S04]  /*68a0*/  STG.E desc[UR12][R12.64+0x8], R6 ;  /* 0x000008060c007986 */ /* 0x0001e8000c10190c */
[----:B------:R0:W-:Y:S04]  /*68b0*/  STG.E desc[UR12][R14.64+0x8], R19 ;  /* 0x000008130e007986 */ /* 0x0001e8000c10190c */
[----:B------:R0:W-:Y:S04]  /*68c0*/  STG.E desc[UR12][R12.64+0xc], R7 ;  /* 0x00000c070c007986 */ /* 0x0001e8000c10190c */
[----:B------:R0:W-:Y:S02]  /*68d0*/  STG.E desc[UR12][R14.64+0xc], R11 ;  /* 0x00000c0b0e007986 */ /* 0x0001e4000c10190c */
.L_x_148:
[----:B------:R-:W-:Y:S05]  /*68e0*/  @!P1 EXIT ;  /* 0x000000000000994d */ /* 0x000fea0003800000 */
[----:B0123--:R-:W0:Y:S01]  /*68f0*/  LDC.64 R6, c[0x0][0x390] ;  /* 0x0000e400ff067b82 */ /* 0x00fe220000000a00 */
[C---:B------:R-:W-:Y:S01]  /*6900*/  IMAD R8, R24.reuse, 0x4, R2 ;  /* 0x0000000418087824 */ /* 0x040fe200078e0202 */
[----:B------:R-:W1:Y:S06]  /*6910*/  LDCU UR4, c[0x0][0x3b4] ;  /* 0x00007680ff0477ac */ /* 0x000e6c0008000800 */
[----:B------:R-:W2:Y:S01]  /*6920*/  LDC.64 R4, c[0x0][0x398] ;  /* 0x0000e600ff047b82 */ /* 0x000ea20000000a00 */
[----:B0-----:R-:W-:-:S05]  /*6930*/  IMAD.WIDE.U32 R6, R24, 0x4, R6 ;  /* 0x0000000418067825 */ /* 0x001fca00078e0006 */
[----:B------:R-:W-:Y:S01]  /*6940*/  MOV R11, R7 ;  /* 0x00000007000b7202 */ /* 0x000fe20000000f00 */
[----:B--2---:R-:W-:-:S04]  /*6950*/  IMAD.WIDE.U32 R4, R24, 0x4, R4 ;  /* 0x0000000418047825 */ /* 0x004fc800078e0004 */
[----:B------:R-:W-:Y:S02]  /*6960*/  IMAD R24, R24, 0x4, R0 ;  /* 0x0000000418187824 */ /* 0x000fe400078e0200 */
[----:B-1----:R-:W-:-:S07]  /*6970*/  IMAD.MOV R0, RZ, RZ, -R3 ;  /* 0x000000ffff007224 */ /* 0x002fce00078e0a03 */
.L_x_149:
[----:B------:R0:W2:Y:S04]  /*6980*/  LDL R2, [R8] ;  /* 0x0000000008027983 */ /* 0x0000a80000100800 */
[----:B------:R1:W3:Y:S01]  /*6990*/  LDL R7, [R24] ;  /* 0x0000000018077983 */ /* 0x0002e20000100800 */
[----:B------:R-:W-:Y:S01]  /*69a0*/  IADD3 R0, PT, PT, R0, 0x1, RZ ;  /* 0x0000000100007810 */ /* 0x000fe20007ffe0ff */
[----:B------:R-:W-:Y:S01]  /*69b0*/  IMAD.MOV.U32 R3, RZ, RZ, R11 ;  /* 0x000000ffff037224 */ /* 0x000fe200078e000b */
[----:B0-----:R-:W-:Y:S02]  /*69c0*/  IADD3 R8, PT, PT, R8, 0x4, RZ ;  /* 0x0000000408087810 */ /* 0x001fe40007ffe0ff */
[----:B------:R-:W-:Y:S01]  /*69d0*/  ISETP.NE.AND P0, PT, R0, RZ, PT ;  /* 0x000000ff0000720c */ /* 0x000fe20003f05270 */
[----:B-1----:R-:W-:-:S02]  /*69e0*/  VIADD R24, R24, 0x4 ;  /* 0x0000000418187836 */ /* 0x002fc40000000000 */
[----:B--2---:R-:W-:Y:S01]  /*69f0*/  FMUL R9, R2, UR4 ;  /* 0x0000000402097c20 */ /* 0x004fe20008400000 */
[----:B------:R-:W-:Y:S02]  /*6a00*/  MOV R2, R6 ;  /* 0x0000000600027202 */ /* 0x000fe40000000f00 */
[----:B------:R-:W-:-:S03]  /*6a10*/  IADD3 R6, P2, PT, R6, 0x4, RZ ;  /* 0x0000000406067810 */ /* 0x000fc60007f5e0ff */
[----:B---3--:R-:W-:Y:S01]  /*6a20*/  STG.E desc[UR12][R2.64], R7 ;  /* 0x0000000702007986 */ /* 0x008fe2000c10190c */
[----:B------:R-:W-:-:S03]  /*6a30*/  IADD3.X R11, PT, PT, RZ, R11, RZ, P2, !PT ;  /* 0x0000000bff0b7210 */ /* 0x000fc600017fe4ff */
[----:B------:R0:W-:Y:S02]  /*6a40*/  STG.E desc[UR12][R4.64], R9 ;  /* 0x0000000904007986 */ /* 0x0001e4000c10190c */
[----:B0-----:R-:W-:-:S05]  /*6a50*/  IADD3 R4, P1, PT, R4, 0x4, RZ ;  /* 0x0000000404047810 */ /* 0x001fca0007f3e0ff */
[----:B------:R-:W-:Y:S01]  /*6a60*/  IMAD.X R5, RZ, RZ, R5, P1 ;  /* 0x000000ffff057224 */ /* 0x000fe200008e0605 */
[----:B------:R-:W-:Y:S07]  /*6a70*/  @P0 BRA `(.L_x_149) ;  /* 0xfffffffc00c00947 */ /* 0x000fee000383ffff */
[----:B------:R-:W-:Y:S05]  /*6a80*/  EXIT ;  /* 0x000000000000794d */ /* 0x000fea0003800000 */
        .weak           $__internal_0_$__cuda_sm20_rcp_rn_f32_slowpath
        .type           $__internal_0_$__cuda_sm20_rcp_rn_f32_slowpath,@function
        .size           $__internal_0_$__cuda_sm20_rcp_rn_f32_slowpath,($__internal_1_$__cuda_sm3x_div_rn_noftz_f32_slowpath - $__internal_0_$__cuda_sm20_rcp_rn_f32_slowpath)
$__internal_0_$__cuda_sm20_rcp_rn_f32_slowpath:
[----:B------:R-:W-:Y:S01]  /*6a90*/  IMAD.SHL.U32 R2, R0, 0x2, RZ ;  /* 0x0000000200027824 */ /* 0x000fe200078e00ff */
[----:B------:R-:W-:Y:S04]  /*6aa0*/  BSSY.RECONVERGENT B2, `(.L_x_150) ;  /* 0x0000030000027945 */ /* 0x000fe80003800200 */
[----:B------:R-:W-:-:S04]  /*6ab0*/  SHF.R.U32.HI R2, RZ, 0x18, R2 ;  /* 0x00000018ff027819 */ /* 0x000fc80000011602 */
[----:B------:R-:W-:-:S13]  /*6ac0*/  ISETP.NE.U32.AND P0, PT, R2, RZ, PT ;  /* 0x000000ff0200720c */ /* 0x000fda0003f05070 */
[----:B------:R-:W-:Y:S05]  /*6ad0*/  @P0 BRA `(.L_x_151) ;  /* 0x0000000000280947 */ /* 0x000fea0003800000 */
[----:B------:R-:W-:-:S04]  /*6ae0*/  SHF.L.U32 R2, R0, 0x1, RZ ;  /* 0x0000000100027819 */ /* 0x000fc800000006ff */
[----:B------:R-:W-:-:S13]  /*6af0*/  ISETP.NE.AND P0, PT, R2, RZ, PT ;  /* 0x000000ff0200720c */ /* 0x000fda0003f05270 */
[----:B------:R-:W-:Y:S01]  /*6b00*/  @P0 FFMA R5, R0, 1.84467440737095516160e+19, RZ ;  /* 0x5f80000000050823 */ /* 0x000fe200000000ff */
[----:B------:R-:W-:Y:S08]  /*6b10*/  @!P0 MUFU.RCP R3, R0 ;  /* 0x0000000000038308 */ /* 0x000ff00000001000 */
[----:B------:R-:W0:Y:S02]  /*6b20*/  @P0 MUFU.RCP R2, R5 ;  /* 0x0000000500020308 */ /* 0x000e240000001000 */
[----:B0-----:R-:W-:-:S04]  /*6b30*/  @P0 FFMA R7, R5, R2, -1 ;  /* 0xbf80000005070423 */ /* 0x001fc80000000002 */
[----:B------:R-:W-:-:S04]  /*6b40*/  @P0 FADD.FTZ R7, -R7, -RZ ;  /* 0x800000ff07070221 */ /* 0x000fc80000010100 */
[----:B------:R-:W-:-:S04]  /*6b50*/  @P0 FFMA R2, R2, R7, R2 ;  /* 0x0000000702020223 */ /* 0x000fc80000000002 */
[----:B------:R-:W-:Y:S01]  /*6b60*/  @P0 FFMA R3, R2, 1.84467440737095516160e+19, RZ ;  /* 0x5f80000002030823 */ /* 0x000fe200000000ff */
[----:B------:R-:W-:Y:S06]  /*6b70*/  BRA `(.L_x_152) ;  /* 0x0000000000887947 */ /* 0x000fec0003800000 */
.L_x_151:
[----:B------:R-:W-:-:S05]  /*6b80*/  VIADD R3, R2, 0xffffff03 ;  /* 0xffffff0302037836 */ /* 0x000fca0000000000 */
[----:B------:R-:W-:-:S13]  /*6b90*/  ISETP.GT.U32.AND P0, PT, R3, 0x1, PT ;  /* 0x000000010300780c */ /* 0x000fda0003f04070 */
[----:B------:R-:W-:Y:S05]  /*6ba0*/  @P0 BRA `(.L_x_153) ;  /* 0x0000000000780947 */ /* 0x000fea0003800000 */
[----:B------:R-:W-:Y:S01]  /*6bb0*/  LOP3.LUT R5, R0, 0x7fffff, RZ, 0xc0, !PT ;  /* 0x007fffff00057812 */ /* 0x000fe200078ec0ff */
[----:B------:R-:W-:-:S03]  /*6bc0*/  HFMA2 R14, -RZ, RZ, 0, 1.78813934326171875e-07 ;  /* 0x00000003ff0e7431 */ /* 0x000fc600000001ff */
[----:B------:R-:W-:-:S04]  /*6bd0*/  LOP3.LUT R5, R5, 0x3f800000, RZ, 0xfc, !PT ;  /* 0x3f80000005057812 */ /* 0x000fc800078efcff */
[----:B------:R-:W0:Y:S01]  /*6be0*/  MUFU.RCP R12, R5 ;  /* 0x00000005000c7308 */ /* 0x000e220000001000 */
[----:B------:R-:W-:Y:S01]  /*6bf0*/  SHF.L.U32 R11, R14, R3, RZ ;  /* 0x000000030e0b7219 */ /* 0x000fe200000006ff */
[----:B0-----:R-:W-:-:S04]  /*6c00*/  FFMA R7, R5, R12, -1 ;  /* 0xbf80000005077423 */ /* 0x001fc8000000000c */
[----:B------:R-:W-:-:S04]  /*6c10*/  FADD.FTZ R7, -R7, -RZ ;  /* 0x800000ff07077221 */ /* 0x000fc80000010100 */
[CCC-:B------:R-:W-:Y:S01]  /*6c20*/  FFMA.RM R9, R12.reuse, R7.reuse, R12.reuse ;  /* 0x000000070c097223 */ /* 0x1c0fe2000000400c */
[----:B------:R-:W-:-:S04]  /*6c30*/  FFMA.RP R12, R12, R7, R12 ;  /* 0x000000070c0c7223 */ /* 0x000fc8000000800c */
[C---:B------:R-:W-:Y:S02]  /*6c40*/  LOP3.LUT R7, R9.reuse, 0x7fffff, RZ, 0xc0, !PT ;  /* 0x007fffff09077812 */ /* 0x040fe400078ec0ff */
[----:B------:R-:W-:Y:S02]  /*6c50*/  FSETP.NEU.FTZ.AND P0, PT, R9, R12, PT ;  /* 0x0000000c0900720b */ /* 0x000fe40003f1d000 */
[----:B------:R-:W-:Y:S02]  /*6c60*/  LOP3.LUT R12, R7, 0x800000, RZ, 0xfc, !PT ;  /* 0x00800000070c7812 */ /* 0x000fe400078efcff */
[----:B------:R-:W-:Y:S02]  /*6c70*/  SEL R7, RZ, 0xffffffff, !P0 ;  /* 0xffffffffff077807 */ /* 0x000fe40004000000 */
[----:B------:R-:W-:-:S03]  /*6c80*/  LOP3.LUT R14, R11, R12, RZ, 0xc0, !PT ;  /* 0x0000000c0b0e7212 */ /* 0x000fc600078ec0ff */
[----:B------:R-:W-:Y:S01]  /*6c90*/  IMAD.MOV R7, RZ, RZ, -R7 ;  /* 0x000000ffff077224 */ /* 0x000fe200078e0a07 */
[----:B------:R-:W-:-:S04]  /*6ca0*/  SHF.R.U32.HI R14, RZ, R3, R14 ;  /* 0x00000003ff0e7219 */ /* 0x000fc8000001160e */
[----:B------:R-:W-:Y:S02]  /*6cb0*/  LOP3.LUT P1, RZ, R7, R3, R12, 0xf8, !PT ;  /* 0x0000000307ff7212 */ /* 0x000fe4000782f80c */
[C---:B------:R-:W-:Y:S02]  /*6cc0*/  LOP3.LUT P0, RZ, R14.reuse, 0x1, RZ, 0xc0, !PT ;  /* 0x000000010eff7812 */ /* 0x040fe4000780c0ff */
[----:B------:R-:W-:-:S04]  /*6cd0*/  LOP3.LUT P2, RZ, R14, 0x2, RZ, 0xc0, !PT ;  /* 0x000000020eff7812 */ /* 0x000fc8000784c0ff */
[----:B------:R-:W-:Y:S02]  /*6ce0*/  PLOP3.LUT P0, PT, P0, P1, P2, 0xe0, 0x0 ;  /* 0x000000000000781c */ /* 0x000fe40000703c20 */
[----:B------:R-:W-:Y:S02]  /*6cf0*/  LOP3.LUT P1, RZ, R0, 0x7fffff, RZ, 0xc0, !PT ;  /* 0x007fffff00ff7812 */ /* 0x000fe4000782c0ff */
[----:B------:R-:W-:-:S04]  /*6d00*/  SEL R3, RZ, 0x1, !P0 ;  /* 0x00000001ff037807 */ /* 0x000fc80004000000 */
[----:B------:R-:W-:-:S04]  /*6d10*/  IADD3 R3, PT, PT, -R3, RZ, RZ ;  /* 0x000000ff03037210 */ /* 0x000fc80007ffe1ff */
[----:B------:R-:W-:Y:S01]  /*6d20*/  ISETP.GE.AND P0, PT, R3, RZ, PT ;  /* 0x000000ff0300720c */ /* 0x000fe20003f06270 */
[----:B------:R-:W-:-:S05]  /*6d30*/  VIADD R3, R2, 0xffffff04 ;  /* 0xffffff0402037836 */ /* 0x000fca0000000000 */
[----:B------:R-:W-:-:S07]  /*6d40*/  SHF.R.U32.HI R3, RZ, R3, R12 ;  /* 0x00000003ff037219 */ /* 0x000fce000001160c */
[----:B------:R-:W-:-:S05]  /*6d50*/  @!P0 IADD3 R3, PT, PT, R3, 0x1, RZ ;  /* 0x0000000103038810 */ /* 0x000fca0007ffe0ff */
[----:B------:R-:W-:-:S05]  /*6d60*/  @!P1 IMAD.SHL.U32 R3, R3, 0x2, RZ ;  /* 0x0000000203039824 */ /* 0x000fca00078e00ff */
[----:B------:R-:W-:Y:S01]  /*6d70*/  LOP3.LUT R3, R3, 0x80000000, R0, 0xf8, !PT ;  /* 0x8000000003037812 */ /* 0x000fe200078ef800 */
[----:B------:R-:W-:Y:S06]  /*6d80*/  BRA `(.L_x_152) ;  /* 0x0000000000047947 */ /* 0x000fec0003800000 */
.L_x_153:
[----:B------:R0:W1:Y:S02]  /*6d90*/  MUFU.RCP R3, R0 ;  /* 0x0000000000037308 */ /* 0x0000640000001000 */
.L_x_152:
[----:B------:R-:W-:Y:S05]  /*6da0*/  BSYNC.RECONVERGENT B2 ;  /* 0x0000000000027941 */ /* 0x000fea0003800200 */
.L_x_150:
[----:B------:R-:W-:-:S04]  /*6db0*/  MOV R7, 0x0 ;  /* 0x0000000000077802 */ /* 0x000fc80000000f00 */
[----:B01----:R-:W-:Y:S05]  /*6dc0*/  RET.REL.NODEC R6 `(moe_route_sigmoid_f32) ;  /* 0xffffff90068c7950 */ /* 0x003fea0003c3ffff */
        .weak           $__internal_1_$__cuda_sm3x_div_rn_noftz_f32_slowpath
        .type           $__internal_1_$__cuda_sm3x_div_rn_noftz_f32_slowpath,@function
        .size           $__internal_1_$__cuda_sm3x_div_rn_noftz_f32_slowpath,(.L_x_167 - $__internal_1_$__cuda_sm3x_div_rn_noftz_f32_slowpath)
$__internal_1_$__cuda_sm3x_div_rn_noftz_f32_slowpath:
[----:B------:R-:W-:Y:S01]  /*6dd0*/  SHF.R.U32.HI R11, RZ, 0x17, R3 ;  /* 0x00000017ff0b7819 */ /* 0x000fe20000011603 */
[----:B------:R-:W-:Y:S01]  /*6de0*/  BSSY.RECONVERGENT B1, `(.L_x_154) ;  /* 0x0000064000017945 */ /* 0x000fe20003800200 */
[----:B------:R-:W-:Y:S01]  /*6df0*/  SHF.R.U32.HI R24, RZ, 0x17, R23 ;  /* 0x00000017ff187819 */ /* 0x000fe20000011617 */
[----:B------:R-:W-:Y:S01]  /*6e00*/  IMAD.MOV.U32 R22, RZ, RZ, R3 ;  /* 0x000000ffff167224 */ /* 0x000fe200078e0003 */
[----:B------:R-:W-:Y:S02]  /*6e10*/  LOP3.LUT R11, R11, 0xff, RZ, 0xc0, !PT ;  /* 0x000000ff0b0b7812 */ /* 0x000fe400078ec0ff */
[----:B------:R-:W-:-:S03]  /*6e20*/  LOP3.LUT R24, R24, 0xff, RZ, 0xc0, !PT ;  /* 0x000000ff18187812 */ /* 0x000fc600078ec0ff */
[----:B------:R-:W-:Y:S01]  /*6e30*/  VIADD R4, R11, 0xffffffff ;  /* 0xffffffff0b047836 */ /* 0x000fe20000000000 */
[----:B------:R-:W-:-:S04]  /*6e40*/  IADD3 R15, PT, PT, R24, -0x1, RZ ;  /* 0xffffffff180f7810 */ /* 0x000fc80007ffe0ff */
[----:B------:R-:W-:-:S04]  /*6e50*/  ISETP.GT.U32.AND P0, PT, R4, 0xfd, PT ;  /* 0x000000fd0400780c */ /* 0x000fc80003f04070 */
[----:B------:R-:W-:-:S13]  /*6e60*/  ISETP.GT.U32.OR P0, PT, R15, 0xfd, P0 ;  /* 0x000000fd0f00780c */ /* 0x000fda0000704470 */
[----:B------:R-:W-:Y:S01]  /*6e70*/  @!P0 MOV R25, RZ ;  /* 0x000000ff00198202 */ /* 0x000fe20000000f00 */
[----:B------:R-:W-:Y:S06]  /*6e80*/  @!P0 BRA `(.L_x_155) ;  /* 0x00000000005c8947 */ /* 0x000fec0003800000 */
[----:B------:R-:W-:Y:S02]  /*6e90*/  FSETP.GTU.FTZ.AND P0, PT, |R23|, +INF , PT ;  /* 0x7f8000001700780b */ /* 0x000fe40003f1c200 */
[----:B------:R-:W-:-:S04]  /*6ea0*/  FSETP.GTU.FTZ.AND P1, PT, |R3|, +INF , PT ;  /* 0x7f8000000300780b */ /* 0x000fc80003f3c200 */
[----:B------:R-:W-:-:S13]  /*6eb0*/  PLOP3.LUT P0, PT, P0, P1, PT, 0xf8, 0x8f ;  /* 0x00000000008f781c */ /* 0x000fda0000703f70 */
[----:B------:R-:W-:Y:S05]  /*6ec0*/  @P0 BRA `(.L_x_156) ;  /* 0x0000000400500947 */ /* 0x000fea0003800000 */
[----:B------:R-:W-:-:S13]  /*6ed0*/  LOP3.LUT P0, RZ, R22, 0x7fffffff, R23, 0xc8, !PT ;  /* 0x7fffffff16ff7812 */ /* 0x000fda000780c817 */
[----:B------:R-:W-:Y:S05]  /*6ee0*/  @!P0 BRA `(.L_x_157) ;  /* 0x0000000400408947 */ /* 0x000fea0003800000 */
[----:B------:R-:W-:Y:S02]  /*6ef0*/  FSETP.NEU.FTZ.AND P1, PT, |R23|, +INF , PT ;  /* 0x7f8000001700780b */ /* 0x000fe40003f3d200 */
[----:B------:R-:W-:Y:S02]  /*6f00*/  FSETP.NEU.FTZ.AND P3, PT, |R3|, +INF , PT ;  /* 0x7f8000000300780b */ /* 0x000fe40003f7d200 */
[----:B------:R-:W-:-:S11]  /*6f10*/  FSETP.NEU.FTZ.AND P0, PT, |R23|, +INF , PT ;  /* 0x7f8000001700780b */ /* 0x000fd60003f1d200 */
[----:B------:R-:W-:Y:S05]  /*6f20*/  @!P3 BRA !P1, `(.L_x_157) ;  /* 0x000000040030b947 */ /* 0x000fea0004800000 */
[----:B------:R-:W-:-:S04]  /*6f30*/  LOP3.LUT P1, RZ, R23, 0x7fffffff, RZ, 0xc0, !PT ;  /* 0x7fffffff17ff7812 */ /* 0x000fc8000782c0ff */
[----:B------:R-:W-:-:S13]  /*6f40*/  PLOP3.LUT P1, PT, P3, P1, PT, 0x2f, 0xf2 ;  /* 0x0000000000f2781c */ /* 0x000fda0001f22577 */
[----:B------:R-:W-:Y:S05]  /*6f50*/  @P1 BRA `(.L_x_158) ;  /* 0x00000004001c1947 */ /* 0x000fea0003800000 */
[----:B------:R-:W-:-:S04]  /*6f60*/  LOP3.LUT P1, RZ, R22, 0x7fffffff, RZ, 0xc0, !PT ;  /* 0x7fffffff16ff7812 */ /* 0x000fc8000782c0ff */
[----:B------:R-:W-:-:S13]  /*6f70*/  PLOP3.LUT P0, PT, P0, P1, PT, 0x2f, 0xf2 ;  /* 0x0000000000f2781c */ /* 0x000fda0000702577 */
[----:B------:R-:W-:Y:S05]  /*6f80*/  @P0 BRA `(.L_x_159) ;  /* 0x0000000400040947 */ /* 0x000fea0003800000 */
[----:B------:R-:W-:Y:S02]  /*6f90*/  ISETP.GE.AND P0, PT, R15, RZ, PT ;  /* 0x000000ff0f00720c */ /* 0x000fe40003f06270 */
[----:B------:R-:W-:-:S11]  /*6fa0*/  ISETP.GE.AND P1, PT, R4, RZ, PT ;  /* 0x000000ff0400720c */ /* 0x000fd60003f26270 */
[----:B------:R-:W-:Y:S01]  /*6fb0*/  @P0 IMAD.MOV.U32 R25, RZ, RZ, RZ ;  /* 0x000000ffff190224 */ /* 0x000fe200078e00ff */
[----:B------:R-:W-:Y:S01]  /*6fc0*/  @!P0 MOV R25, 0xffffffc0 ;  /* 0xffffffc000198802 */ /* 0x000fe20000000f00 */
[----:B------:R-:W-:Y:S01]  /*6fd0*/  @!P0 FFMA R23, R23, 1.84467440737095516160e+19, RZ ;  /* 0x5f80000017178823 */ /* 0x000fe200000000ff */
[----:B------:R-:W-:-:S03]  /*6fe0*/  @!P1 FFMA R22, R3, 1.84467440737095516160e+19, RZ ;  /* 0x5f80000003169823 */ /* 0x000fc600000000ff */
[----:B------:R-:W-:-:S07]  /*6ff0*/  @!P1 VIADD R25, R25, 0x40 ;  /* 0x0000004019199836 */ /* 0x000fce0000000000 */
.L_x_155:
[----:B------:R-:W-:Y:S01]  /*7000*/  LEA R15, R11, 0xc0800000, 0x17 ;  /* 0xc08000000b0f7811 */ /* 0x000fe200078eb8ff */
[----:B------:R-:W-:Y:S01]  /*7010*/  VIADD R24, R24, 0xffffff81 ;  /* 0xffffff8118187836 */ /* 0x000fe20000000000 */
[----:B------:R-:W-:Y:S02]  /*7020*/  BSSY.RECONVERGENT B2, `(.L_x_160) ;  /* 0x0000035000027945 */ /* 0x000fe40003800200 */
[----:B------:R-:W-:Y:S01]  /*7030*/  IADD3 R26, PT, PT, -R15, R22, RZ ;  /* 0x000000160f1a7210 */ /* 0x000fe20007ffe1ff */
[C---:B------:R-:W-:Y:S01]  /*7040*/  IMAD R23, R24.reuse, -0x800000, R23 ;  /* 0xff80000018177824 */ /* 0x040fe200078e0217 */
[----:B------:R-:W-:Y:S02]  /*7050*/  IADD3 R24, PT, PT, R24, 0x7f, -R11 ;  /* 0x0000007f18187810 */ /* 0x000fe40007ffe80b */
[----:B------:R-:W0:Y:S01]  /*7060*/  MUFU.RCP R15, R26 ;  /* 0x0000001a000f7308 */ /* 0x000e220000001000 */
[----:B------:R-:W-:Y:S01]  /*7070*/  FADD.FTZ R22, -R26, -RZ ;  /* 0x800000ff1a167221 */ /* 0x000fe20000010100 */
[----:B------:R-:W-:-:S03]  /*7080*/  IADD3 R24, PT, PT, R24, R25, RZ ;  /* 0x0000001918187210 */ /* 0x000fc60007ffe0ff */
[----:B0-----:R-:W-:-:S04]  /*7090*/  FFMA R4, R15, R22, 1 ;  /* 0x3f8000000f047423 */ /* 0x001fc80000000016 */
[----:B------:R-:W-:-:S04]  /*70a0*/  FFMA R4, R15, R4, R15 ;  /* 0x000000040f047223 */ /* 0x000fc8000000000f */
[----:B------:R-:W-:-:S04]  /*70b0*/  FFMA R21, R23, R4, RZ ;  /* 0x0000000417157223 */ /* 0x000fc800000000ff */
[----:B------:R-:W-:-:S04]  /*70c0*/  FFMA R15, R22, R21, R23 ;  /* 0x00000015160f7223 */ /* 0x000fc80000000017 */
[----:B------:R-:W-:-:S04]  /*70d0*/  FFMA R15, R4, R15, R21 ;  /* 0x0000000f040f7223 */ /* 0x000fc80000000015 */
[----:B------:R-:W-:-:S04]  /*70e0*/  FFMA R22, R22, R15, R23 ;  /* 0x0000000f16167223 */ /* 0x000fc80000000017 */
[----:B------:R-:W-:-:S05]  /*70f0*/  FFMA R21, R4, R22, R15 ;  /* 0x0000001604157223 */ /* 0x000fca000000000f */
[----:B------:R-:W-:-:S04]  /*7100*/  SHF.R.U32.HI R11, RZ, 0x17, R21 ;  /* 0x00000017ff0b7819 */ /* 0x000fc80000011615 */
[----:B------:R-:W-:-:S05]  /*7110*/  LOP3.LUT R11, R11, 0xff, RZ, 0xc0, !PT ;  /* 0x000000ff0b0b7812 */ /* 0x000fca00078ec0ff */
[----:B------:R-:W-:-:S05]  /*7120*/  IMAD.IADD R11, R11, 0x1, R24 ;  /* 0x000000010b0b7824 */ /* 0x000fca00078e0218 */
[----:B------:R-:W-:-:S04]  /*7130*/  IADD3 R23, PT, PT, R11, -0x1, RZ ;  /* 0xffffffff0b177810 */ /* 0x000fc80007ffe0ff */
[----:B------:R-:W-:-:S13]  /*7140*/  ISETP.GE.U32.AND P0, PT, R23, 0xfe, PT ;  /* 0x000000fe1700780c */ /* 0x000fda0003f06070 */
[----:B------:R-:W-:Y:S05]  /*7150*/  @!P0 BRA `(.L_x_161) ;  /* 0x0000000000808947 */ /* 0x000fea0003800000 */
[----:B------:R-:W-:-:S13]  /*7160*/  ISETP.GT.AND P0, PT, R11, 0xfe, PT ;  /* 0x000000fe0b00780c */ /* 0x000fda0003f04270 */
[----:B------:R-:W-:Y:S05]  /*7170*/  @P0 BRA `(.L_x_162) ;  /* 0x00000000006c0947 */ /* 0x000fea0003800000 */
[----:B------:R-:W-:-:S13]  /*7180*/  ISETP.GE.AND P0, PT, R11, 0x1, PT ;  /* 0x000000010b00780c */ /* 0x000fda0003f06270 */
[----:B------:R-:W-:Y:S05]  /*7190*/  @P0 BRA `(.L_x_163) ;  /* 0x0000000000740947 */ /* 0x000fea0003800000 */
[----:B------:R-:W-:Y:S02]  /*71a0*/  ISETP.GE.AND P0, PT, R11, -0x18, PT ;  /* 0xffffffe80b00780c */ /* 0x000fe40003f06270 */
[----:B------:R-:W-:-:S11]  /*71b0*/  LOP3.LUT R21, R21, 0x80000000, RZ, 0xc0, !PT ;  /* 0x8000000015157812 */ /* 0x000fd600078ec0ff */
[----:B------:R-:W-:Y:S05]  /*71c0*/  @!P0 BRA `(.L_x_163) ;  /* 0x0000000000688947 */ /* 0x000fea0003800000 */
[CCC-:B------:R-:W-:Y:S01]  /*71d0*/  FFMA.RZ R23, R4.reuse, R22.reuse, R15.reuse ;  /* 0x0000001604177223 */ /* 0x1c0fe2000000c00f */
[CCC-:B------:R-:W-:Y:S01]  /*71e0*/  FFMA.RP R24, R4.reuse, R22.reuse, R15.reuse ;  /* 0x0000001604187223 */ /* 0x1c0fe2000000800f */
[----:B------:R-:W-:Y:S01]  /*71f0*/  FFMA.RM R15, R4, R22, R15 ;  /* 0x00000016040f7223 */ /* 0x000fe2000000400f */
[C---:B------:R-:W-:Y:S01]  /*7200*/  VIADD R4, R11.reuse, 0x20 ;  /* 0x000000200b047836 */ /* 0x040fe20000000000 */
[----:B------:R-:W-:Y:S02]  /*7210*/  ISETP.NE.AND P3, PT, R11, RZ, PT ;  /* 0x000000ff0b00720c */ /* 0x000fe40003f65270 */
[----:B------:R-:W-:Y:S02]  /*7220*/  LOP3.LUT R23, R23, 0x7fffff, RZ, 0xc0, !PT ;  /* 0x007fffff17177812 */ /* 0x000fe400078ec0ff */
[----:B------:R-:W-:Y:S02]  /*7230*/  ISETP.NE.AND P1, PT, R11, RZ, PT ;  /* 0x000000ff0b00720c */ /* 0x000fe40003f25270 */
[----:B------:R-:W-:-:S02]  /*7240*/  LOP3.LUT R23, R23, 0x800000, RZ, 0xfc, !PT ;  /* 0x0080000017177812 */ /* 0x000fc400078efcff */
[----:B------:R-:W-:Y:S02]  /*7250*/  IADD3 R11, PT, PT, -R11, RZ, RZ ;  /* 0x000000ff0b0b7210 */ /* 0x000fe40007ffe1ff */
[----:B------:R-:W-:Y:S02]  /*7260*/  SHF.L.U32 R4, R23, R4, RZ ;  /* 0x0000000417047219 */ /* 0x000fe400000006ff */
[----:B------:R-:W-:Y:S02]  /*7270*/  FSETP.NEU.FTZ.AND P0, PT, R24, R15, PT ;  /* 0x0000000f1800720b */ /* 0x000fe40003f1d000 */
[----:B------:R-:W-:Y:S02]  /*7280*/  SEL R22, R11, RZ, P3 ;  /* 0x000000ff0b167207 */ /* 0x000fe40001800000 */
[----:B------:R-:W-:Y:S02]  /*7290*/  ISETP.NE.AND P1, PT, R4, RZ, P1 ;  /* 0x000000ff0400720c */ /* 0x000fe40000f25270 */
[----:B------:R-:W-:-:S02]  /*72a0*/  SHF.R.U32.HI R23, RZ, R22, R23 ;  /* 0x00000016ff177219 */ /* 0x000fc40000011617 */
[----:B------:R-:W-:Y:S02]  /*72b0*/  PLOP3.LUT P0, PT, P0, P1, PT, 0xf8, 0x8f ;  /* 0x00000000008f781c */ /* 0x000fe40000703f70 */
[----:B------:R-:W-:Y:S02]  /*72c0*/  SHF.R.U32.HI R11, RZ, 0x1, R23 ;  /* 0x00000001ff0b7819 */ /* 0x000fe40000011617 */
[----:B------:R-:W-:-:S04]  /*72d0*/  SEL R4, RZ, 0x1, !P0 ;  /* 0x00000001ff047807 */ /* 0x000fc80004000000 */
[----:B------:R-:W-:-:S04]  /*72e0*/  LOP3.LUT R4, R4, 0x1, R11, 0xf8, !PT ;  /* 0x0000000104047812 */ /* 0x000fc800078ef80b */
[----:B------:R-:W-:-:S05]  /*72f0*/  LOP3.LUT R4, R4, R23, RZ, 0xc0, !PT ;  /* 0x0000001704047212 */ /* 0x000fca00078ec0ff */
[----:B------:R-:W-:-:S05]  /*7300*/  IMAD.IADD R4, R11, 0x1, R4 ;  /* 0x000000010b047824 */ /* 0x000fca00078e0204 */
[----:B------:R-:W-:Y:S01]  /*7310*/  LOP3.LUT R21, R4, R21, RZ, 0xfc, !PT ;  /* 0x0000001504157212 */ /* 0x000fe200078efcff */
[----:B------:R-:W-:Y:S06]  /*7320*/  BRA `(.L_x_163) ;  /* 0x0000000000107947 */ /* 0x000fec0003800000 */
.L_x_162:
[----:B------:R-:W-:-:S04]  /*7330*/  LOP3.LUT R21, R21, 0x80000000, RZ, 0xc0, !PT ;  /* 0x8000000015157812 */ /* 0x000fc800078ec0ff */
[----:B------:R-:W-:Y:S01]  /*7340*/  LOP3.LUT R21, R21, 0x7f800000, RZ, 0xfc, !PT ;  /* 0x7f80000015157812 */ /* 0x000fe200078efcff */
[----:B------:R-:W-:Y:S06]  /*7350*/  BRA `(.L_x_163) ;  /* 0x0000000000047947 */ /* 0x000fec0003800000 */
.L_x_161:
[----:B------:R-:W-:-:S07]  /*7360*/  LEA R21, R24, R21, 0x17 ;  /* 0x0000001518157211 */ /* 0x000fce00078eb8ff */
.L_x_163:
[----:B------:R-:W-:Y:S05]  /*7370*/  BSYNC.RECONVERGENT B2 ;  /* 0x0000000000027941 */ /* 0x000fea0003800200 */
.L_x_160:
[----:B------:R-:W-:Y:S01]  /*7380*/  IMAD.MOV.U32 R11, RZ, RZ, R21 ;  /* 0x000000ffff0b7224 */ /* 0x000fe200078e0015 */
[----:B------:R-:W-:Y:S06]  /*7390*/  BRA `(.L_x_164) ;  /* 0x0000000000207947 */ /* 0x000fec0003800000 */
.L_x_159:
[----:B------:R-:W-:-:S04]  /*73a0*/  LOP3.LUT R22, R22, 0x80000000, R23, 0x48, !PT ;  /* 0x8000000016167812 */ /* 0x000fc800078e4817 */
[----:B------:R-:W-:Y:S01]  /*73b0*/  LOP3.LUT R11, R22, 0x7f800000, RZ, 0xfc, !PT ;  /* 0x7f800000160b7812 */ /* 0x000fe200078efcff */
[----:B------:R-:W-:Y:S06]  /*73c0*/  BRA `(.L_x_164) ;  /* 0x0000000000147947 */ /* 0x000fec0003800000 */
.L_x_158:
[----:B------:R-:W-:Y:S01]  /*73d0*/  LOP3.LUT R11, R22, 0x80000000, R23, 0x48, !PT ;  /* 0x80000000160b7812 */ /* 0x000fe200078e4817 */
[----:B------:R-:W-:Y:S06]  /*73e0*/  BRA `(.L_x_164) ;  /* 0x00000000000c7947 */ /* 0x000fec0003800000 */
.L_x_157:
[----:B------:R-:W0:Y:S01]  /*73f0*/  MUFU.RSQ R11, -QNAN ;  /* 0xffc00000000b7908 */ /* 0x000e220000001400 */
[----:B------:R-:W-:Y:S05]  /*7400*/  BRA `(.L_x_164) ;  /* 0x0000000000047947 */ /* 0x000fea0003800000 */
.L_x_156:
[----:B------:R-:W-:-:S07]  /*7410*/  FADD.FTZ R11, R23, R3 ;  /* 0x00000003170b7221 */ /* 0x000fce0000010000 */
.L_x_164:
[----:B------:R-:W-:Y:S05]  /*7420*/  BSYNC.RECONVERGENT B1 ;  /* 0x0000000000017941 */ /* 0x000fea0003800200 */
.L_x_154:
[----:B------:R-:W-:-:S04]  /*7430*/  HFMA2 R21, -RZ, RZ, 0, 0 ;  /* 0x00000000ff157431 */ /* 0x000fc800000001ff */
[----:B0-----:R-:W-:Y:S05]  /*7440*/  RET.REL.NODEC R20 `(moe_route_sigmoid_f32) ;  /* 0xffffff8814ec7950 */ /* 0x001fea0003c3ffff */
.L_x_165:
[----:B------:R-:W-:-:S00]  /*7450*/  BRA `(.L_x_165) ;  /* 0xfffffffc00fc7947 */ /* 0x000fc0000383ffff */
[----:B------:R-:W-:-:S00]  /*7460*/  NOP ;  /* 0x0000000000007918 */ /* 0x000fc00000000000 */
        /* <DEDUP_REMOVED lines=9> */
.L_x_167:


//--------------------- .nv.shared.moe_route_sigmoid_f32 --------------------------
	.section	.nv.shared.moe_route_sigmoid_f32,"aw",@nobits
	.sectionflags	@""
	.align	16
	.zero		1024


//--------------------- .nv.shared.reserved.0     --------------------------
	.section	.nv.shared.reserved.0,"aw",@nobits
	.weak		__nv_reservedSMEM_offset_0_alias
	.size		__nv_reservedSMEM_offset_0_alias, 0, 64
	.other		__nv_reservedSMEM_offset_0_alias,@"STO_CUDA_RESERVED_SHARED STV_DEFAULT"
__nv_reservedSMEM_offset_0_alias:
	.zero		0
	.zero		64


//--------------------- .nv.constant0.moe_route_sigmoid_f32 --------------------------
	.section	.nv.constant0.moe_route_sigmoid_f32,"a",@progbits
	.sectionflags	@""
	.align	4
.nv.constant0.moe_route_sigmoid_f32:
	.zero		952


//--------------------- SYMBOLS --------------------------

	.type		.nv.reservedSmem.offset0,@object
	.size		.nv.reservedSmem.offset0,0x4
	.type		.nv.reservedSmem.cap,@object
	.size		.nv.reservedSmem.cap,0x4
